	.target	sm_100a

	.elftype	@"ET_EXEC"


//--------------------- .note.nv.tkinfo           --------------------------
	.section	.note.nv.tkinfo,"",@"SHT_NOTE"
	.sectionflags	@"SHF_NOTE_NV_TKINFO"
	.tkinfo
        /*0018*/ 	.word	0x00000002
        /*0030*/ 	.string	""
        /*0030*/ 	.string	"ptxas"
        /*0030*/ 	.string	"Cuda compilation tools, release 13.0, V13.0.88"
        /*0030*/ 	.string	"Build cuda_13.0.r13.0/compiler.36424714_0"
        /*0030*/ 	.string	"-arch sm_100a -m 64 "



//--------------------- .note.nv.cuinfo           --------------------------
	.section	.note.nv.cuinfo,"",@"SHT_NOTE"
	.sectionflags	@"SHF_NOTE_NV_CUINFO"
        /*0018*/ 	.short	0x0002
        /*001a*/ 	.short	0x0064
        /*001c*/ 	.short	0x0082
	.zero		2


//--------------------- .nv.info                  --------------------------
	.section	.nv.info,"",@"SHT_CUDA_INFO"
	.align	4


	//----- nvinfo : EIATTR_REGCOUNT
	.align		4
        /*0000*/ 	.byte	0x04, 0x2f
        /*0002*/ 	.short	(.L_16 - .L_15)
	.align		4
.L_15:
        /*0004*/ 	.word	index@(_ZN7cutlass13device_kernelINS_4gemm6kernel13GemmUniversalIN4cute5tupleIJiiiiEEENS1_10collective13CollectiveMmaINS1_35MainloopSm100TmaUmmaWarpSpecializedILi12ELi2ELi4ENS5_IJNS4_1CILi1EEESB_SB_EEEEENS5_IJNSA_ILi128EEENSA_ILi16EEESE_EEEaNS5_IJlSB_lEEEaSH_NS4_8TiledMMAINS4_8MMA_AtomIJNS4_15SM100_MMA_S8_SSIaaiLi128ELi16ELNS4_4UMMA5MajorE0ELSM_0ELNSL_8SaturateE0EEEEEENS4_6LayoutISC_NS5_IJNSA_ILi0EEESR_SR_EEEEENS5_IJNS4_10UnderscoreESU_SU_EEEEENS4_13SM90_TMA_LOADENS4_14ComposedLayoutINS4_7SwizzleILi3ELi4ELi3EEENS4_18smem_ptr_flag_bitsILi8EEENSQ_INS5_IJNSA_ILi8EEESE_EEENS5_IJSE_SB_EEEEEEEvNS4_8identityESX_S17_vS18_EENS_8epilogue10collective18CollectiveEpilogueINS1A_23Sm100TmaWarpSpecializedILi1ELi1ELi16ELb0ELb0EEEJSG_NS5_IJNSQ_ISE_SB_EENSQ_ISF_SB_EEEEEaSH_aSH_NS1A_6fusion15FusionCallbacksIS1E_NS1I_17LinearCombinationIaiaiLNS_15FloatRoundStyleE2EEESG_S1H_JEEENS4_5SM1004TMEM4LOAD26SM100_TMEM_LOAD_32dp32b16xESX_NSY_INSZ_ILi0ELi4ELi3EEES12_NSQ_INS5_IJS13_SF_EEENS5_IJSF_SB_EEEEEEENS4_39AutoVectorizingCopyWithAssumedAlignmentILi128EEENS4_14SM90_TMA_STOREES1W_S1Y_S1Y_EEEvvEEEEvNT_6ParamsE)
        /*0008*/ 	.word	0x00000047


	//----- nvinfo : EIATTR_FRAME_SIZE
	.align		4
.L_16:
        /*000c*/ 	.byte	0x04, 0x11
        /*000e*/ 	.short	(.L_18 - .L_17)
	.align		4
.L_17:
        /*0010*/ 	.word	index@($__internal_2_$__cuda_sm10x_tcgen05_guardrail_trap_unallocated_columns_being_dealloced)
        /*0014*/ 	.word	0x00000000


	//----- nvinfo : EIATTR_FRAME_SIZE
	.align		4
.L_18:
        /*0018*/ 	.byte	0x04, 0x11
        /*001a*/ 	.short	(.L_20 - .L_19)
	.align		4
.L_19:
        /*001c*/ 	.word	index@($__internal_1_$__cuda_sm10x_tcgen05_guardrail_trap_phase_invalid_during_alloc)
        /*0020*/ 	.word	0x00000000


	//----- nvinfo : EIATTR_FRAME_SIZE
	.align		4
.L_20:
        /*0024*/ 	.byte	0x04, 0x11
        /*0026*/ 	.short	(.L_22 - .L_21)
	.align		4
.L_21:
        /*0028*/ 	.word	index@($__internal_0_$__cuda_sm10x_tcgen05_guardrail_trap_col_being_dealloced_not_returned_by_alloc)
        /*002c*/ 	.word	0x00000000


	//----- nvinfo : EIATTR_FRAME_SIZE
	.align		4
.L_22:
        /*0030*/ 	.byte	0x04, 0x11
        /*0032*/ 	.short	(.L_24 - .L_23)
	.align		4
.L_23:
        /*0034*/ 	.word	index@(_ZN7cutlass13device_kernelINS_4gemm6kernel13GemmUniversalIN4cute5tupleIJiiiiEEENS1_10collective13CollectiveMmaINS1_35MainloopSm100TmaUmmaWarpSpecializedILi12ELi2ELi4ENS5_IJNS4_1CILi1EEESB_SB_EEEEENS5_IJNSA_ILi128EEENSA_ILi16EEESE_EEEaNS5_IJlSB_lEEEaSH_NS4_8TiledMMAINS4_8MMA_AtomIJNS4_15SM100_MMA_S8_SSIaaiLi128ELi16ELNS4_4UMMA5MajorE0ELSM_0ELNSL_8SaturateE0EEEEEENS4_6LayoutISC_NS5_IJNSA_ILi0EEESR_SR_EEEEENS5_IJNS4_10UnderscoreESU_SU_EEEEENS4_13SM90_TMA_LOADENS4_14ComposedLayoutINS4_7SwizzleILi3ELi4ELi3EEENS4_18smem_ptr_flag_bitsILi8EEENSQ_INS5_IJNSA_ILi8EEESE_EEENS5_IJSE_SB_EEEEEEEvNS4_8identityESX_S17_vS18_EENS_8epilogue10collective18CollectiveEpilogueINS1A_23Sm100TmaWarpSpecializedILi1ELi1ELi16ELb0ELb0EEEJSG_NS5_IJNSQ_ISE_SB_EENSQ_ISF_SB_EEEEEaSH_aSH_NS1A_6fusion15FusionCallbacksIS1E_NS1I_17LinearCombinationIaiaiLNS_15FloatRoundStyleE2EEESG_S1H_JEEENS4_5SM1004TMEM4LOAD26SM100_TMEM_LOAD_32dp32b16xESX_NSY_INSZ_ILi0ELi4ELi3EEES12_NSQ_INS5_IJS13_SF_EEENS5_IJSF_SB_EEEEEEENS4_39AutoVectorizingCopyWithAssumedAlignmentILi128EEENS4_14SM90_TMA_STOREES1W_S1Y_S1Y_EEEvvEEEEvNT_6ParamsE)
        /*0038*/ 	.word	0x00000000


	//----- nvinfo : EIATTR_MIN_STACK_SIZE
	.align		4
.L_24:
        /*003c*/ 	.byte	0x04, 0x12
        /*003e*/ 	.short	(.L_26 - .L_25)
	.align		4
.L_25:
        /*0040*/ 	.word	index@(_ZN7cutlass13device_kernelINS_4gemm6kernel13GemmUniversalIN4cute5tupleIJiiiiEEENS1_10collective13CollectiveMmaINS1_35MainloopSm100TmaUmmaWarpSpecializedILi12ELi2ELi4ENS5_IJNS4_1CILi1EEESB_SB_EEEEENS5_IJNSA_ILi128EEENSA_ILi16EEESE_EEEaNS5_IJlSB_lEEEaSH_NS4_8TiledMMAINS4_8MMA_AtomIJNS4_15SM100_MMA_S8_SSIaaiLi128ELi16ELNS4_4UMMA5MajorE0ELSM_0ELNSL_8SaturateE0EEEEEENS4_6LayoutISC_NS5_IJNSA_ILi0EEESR_SR_EEEEENS5_IJNS4_10UnderscoreESU_SU_EEEEENS4_13SM90_TMA_LOADENS4_14ComposedLayoutINS4_7SwizzleILi3ELi4ELi3EEENS4_18smem_ptr_flag_bitsILi8EEENSQ_INS5_IJNSA_ILi8EEESE_EEENS5_IJSE_SB_EEEEEEEvNS4_8identityESX_S17_vS18_EENS_8epilogue10collective18CollectiveEpilogueINS1A_23Sm100TmaWarpSpecializedILi1ELi1ELi16ELb0ELb0EEEJSG_NS5_IJNSQ_ISE_SB_EENSQ_ISF_SB_EEEEEaSH_aSH_NS1A_6fusion15FusionCallbacksIS1E_NS1I_17LinearCombinationIaiaiLNS_15FloatRoundStyleE2EEESG_S1H_JEEENS4_5SM1004TMEM4LOAD26SM100_TMEM_LOAD_32dp32b16xESX_NSY_INSZ_ILi0ELi4ELi3EEES12_NSQ_INS5_IJS13_SF_EEENS5_IJSF_SB_EEEEEEENS4_39AutoVectorizingCopyWithAssumedAlignmentILi128EEENS4_14SM90_TMA_STOREES1W_S1Y_S1Y_EEEvvEEEEvNT_6ParamsE)
        /*0044*/ 	.word	0x00000000
.L_26:


//--------------------- .nv.compat                --------------------------
	.section	.nv.compat,"",@"SHT_CUDA_COMPAT_INFO"
	.align	4
        /*0000*/ 	.byte	0x02, 0x09, 0x01, 0x00, 0x02, 0x02, 0x03, 0x00, 0x02, 0x05, 0x06, 0x00, 0x03, 0x07, 0x01, 0x01
        /*0010*/ 	.byte	0x02, 0x03, 0x01, 0x00, 0x02, 0x06, 0x01, 0x00, 0x04, 0x0b, 0x08, 0x00, 0x01, 0x00, 0x00, 0x00
        /*0020*/ 	.byte	0x00, 0x00, 0x00, 0x00


//--------------------- .nv.info._ZN7cutlass13device_kernelINS_4gemm6kernel13GemmUniversalIN4cute5tupleIJiiiiEEENS1_10collective13CollectiveMmaINS1_35MainloopSm100TmaUmmaWarpSpecializedILi12ELi2ELi4ENS5_IJNS4_1CILi1EEESB_SB_EEEEENS5_IJNSA_ILi128EEENSA_ILi16EEESE_EEEaNS5_IJlSB_lEEEaSH_NS4_8TiledMMAINS4_8MMA_AtomIJNS4_15SM100_MMA_S8_SSIaaiLi128ELi16ELNS4_4UMMA5MajorE0ELSM_0ELNSL_8SaturateE0EEEEEENS4_6LayoutISC_NS5_IJNSA_ILi0EEESR_SR_EEEEENS5_IJNS4_10UnderscoreESU_SU_EEEEENS4_13SM90_TMA_LOADENS4_14ComposedLayoutINS4_7SwizzleILi3ELi4ELi3EEENS4_18smem_ptr_flag_bitsILi8EEENSQ_INS5_IJNSA_ILi8EEESE_EEENS5_IJSE_SB_EEEEEEEvNS4_8identityESX_S17_vS18_EENS_8epilogue10collective18CollectiveEpilogueINS1A_23Sm100TmaWarpSpecializedILi1ELi1ELi16ELb0ELb0EEEJSG_NS5_IJNSQ_ISE_SB_EENSQ_ISF_SB_EEEEEaSH_aSH_NS1A_6fusion15FusionCallbacksIS1E_NS1I_17LinearCombinationIaiaiLNS_15FloatRoundStyleE2EEESG_S1H_JEEENS4_5SM1004TMEM4LOAD26SM100_TMEM_LOAD_32dp32b16xESX_NSY_INSZ_ILi0ELi4ELi3EEES12_NSQ_INS5_IJS13_SF_EEENS5_IJSF_SB_EEEEEEENS4_39AutoVectorizingCopyWithAssumedAlignmentILi128EEENS4_14SM90_TMA_STOREES1W_S1Y_S1Y_EEEvvEEEEvNT_6ParamsE --------------------------
	.section	.nv.info._ZN7cutlass13device_kernelINS_4gemm6kernel13GemmUniversalIN4cute5tupleIJiiiiEEENS1_10collective13CollectiveMmaINS1_35MainloopSm100TmaUmmaWarpSpecializedILi12ELi2ELi4ENS5_IJNS4_1CILi1EEESB_SB_EEEEENS5_IJNSA_ILi128EEENSA_ILi16EEESE_EEEaNS5_IJlSB_lEEEaSH_NS4_8TiledMMAINS4_8MMA_AtomIJNS4_15SM100_MMA_S8_SSIaaiLi128ELi16ELNS4_4UMMA5MajorE0ELSM_0ELNSL_8SaturateE0EEEEEENS4_6LayoutISC_NS5_IJNSA_ILi0EEESR_SR_EEEEENS5_IJNS4_10UnderscoreESU_SU_EEEEENS4_13SM90_TMA_LOADENS4_14ComposedLayoutINS4_7SwizzleILi3ELi4ELi3EEENS4_18smem_ptr_flag_bitsILi8EEENSQ_INS5_IJNSA_ILi8EEESE_EEENS5_IJSE_SB_EEEEEEEvNS4_8identityESX_S17_vS18_EENS_8epilogue10collective18CollectiveEpilogueINS1A_23Sm100TmaWarpSpecializedILi1ELi1ELi16ELb0ELb0EEEJSG_NS5_IJNSQ_ISE_SB_EENSQ_ISF_SB_EEEEEaSH_aSH_NS1A_6fusion15FusionCallbacksIS1E_NS1I_17LinearCombinationIaiaiLNS_15FloatRoundStyleE2EEESG_S1H_JEEENS4_5SM1004TMEM4LOAD26SM100_TMEM_LOAD_32dp32b16xESX_NSY_INSZ_ILi0ELi4ELi3EEES12_NSQ_INS5_IJS13_SF_EEENS5_IJSF_SB_EEEEEEENS4_39AutoVectorizingCopyWithAssumedAlignmentILi128EEENS4_14SM90_TMA_STOREES1W_S1Y_S1Y_EEEvvEEEEvNT_6ParamsE,"",@"SHT_CUDA_INFO"
	.sectionflags	@""
	.align	4


	//----- nvinfo : EIATTR_CUDA_API_VERSION
	.align		4
        /*0000*/ 	.byte	0x04, 0x37
        /*0002*/ 	.short	(.L_28 - .L_27)
.L_27:
        /*0004*/ 	.word	0x00000082


	//----- nvinfo : EIATTR_KPARAM_INFO
	.align		4
.L_28:
        /*0008*/ 	.byte	0x04, 0x17
        /*000a*/ 	.short	(.L_30 - .L_29)
.L_29:
        /*000c*/ 	.word	0x00000000
        /*0010*/ 	.short	0x0000
        /*0012*/ 	.short	0x0000
        /*0014*/ 	.byte	0x00, 0xf0, 0x01, 0x20


	//----- nvinfo : EIATTR_AT_ENTRY_FRAGMENTS
	.align		4
.L_30:
        /*0018*/ 	.byte	0x04, 0x4f
        /*001a*/ 	.short	(.L_32 - .L_31)


	//   ....[0]....
.L_31:
        /*001c*/ 	.word	0x00000006


	//----- nvinfo : EIATTR_RESERVED_SMEM_USED
	.align		4
.L_32:
        /*0020*/ 	.byte	0x01, 0x41
	.zero		2


	//----- nvinfo : EIATTR_SPARSE_MMA_MASK
	.align		4
        /*0024*/ 	.byte	0x03, 0x50
        /*0026*/ 	.short	0x0000


	//----- nvinfo : EIATTR_TCGEN05_1CTA_USED
	.align		4
        /*0028*/ 	.byte	0x01, 0x51
	.zero		2


	//----- nvinfo : EIATTR_MAXREG_COUNT
	.align		4
        /*002c*/ 	.byte	0x03, 0x1b
        /*002e*/ 	.short	0x00ff


	//----- nvinfo : EIATTR_NUM_BARRIERS
	.align		4
        /*0030*/ 	.byte	0x02, 0x4c
        /*0032*/ 	.byte	0x07
	.zero		1


	//----- nvinfo : EIATTR_EXTERNS
	.align		4
        /*0034*/ 	.byte	0x04, 0x0f
        /*0036*/ 	.short	(.L_34 - .L_33)


	//   ....[0]....
	.align		4
.L_33:
        /*0038*/ 	.word	index@(__assertfail)


	//----- nvinfo : EIATTR_MERCURY_ISA_VERSION
	.align		4
.L_34:
        /*003c*/ 	.byte	0x03, 0x5f
        /*003e*/ 	.short	0x0101


	//----- nvinfo : EIATTR_INT_WARP_WIDE_INSTR_OFFSETS
	.align		4
        /*0040*/ 	.byte	0x04, 0x31
        /*0042*/ 	.short	(.L_36 - .L_35)


	//   ....[0]....
.L_35:
        /*0044*/ 	.word	0x00001e90


	//   ....[1]....
        /*0048*/ 	.word	0x00003d50


	//   ....[2]....
        /*004c*/ 	.word	0x00003d80


	//   ....[3]....
        /*0050*/ 	.word	0x00003dd0


	//   ....[4]....
        /*0054*/ 	.word	0x000047d0


	//   ....[5]....
        /*0058*/ 	.word	0x000048c0


	//----- nvinfo : EIATTR_COOP_GROUP_MASK_REGIDS
	.align		4
.L_36:
        /*005c*/ 	.byte	0x04, 0x29
        /*005e*/ 	.short	(.L_38 - .L_37)


	//   ....[0]....
.L_37:
        /*0060*/ 	.word	0xffffffff


	//   ....[1]....
        /*0064*/ 	.word	0xffffffff


	//   ....[2]....
        /*0068*/ 	.word	0xffffffff


	//   ....[3]....
        /*006c*/ 	.word	0xffffffff


	//   ....[4]....
        /*0070*/ 	.word	0xffffffff


	//   ....[5]....
        /*0074*/ 	.word	0xffffffff


	//   ....[6]....
        /*0078*/ 	.word	0xffffffff


	//   ....[7]....
        /*007c*/ 	.word	0xffffffff


	//   ....[8]....
        /*0080*/ 	.word	0xffffffff


	//   ....[9]....
        /*0084*/ 	.word	0xffffffff


	//   ....[10]....
        /*0088*/ 	.word	0xffffffff


	//   ....[11]....
        /*008c*/ 	.word	0xffffffff


	//   ....[12]....
        /*0090*/ 	.word	0xffffffff


	//----- nvinfo : EIATTR_COOP_GROUP_INSTR_OFFSETS
	.align		4
.L_38:
        /*0094*/ 	.byte	0x04, 0x28
        /*0096*/ 	.short	(.L_40 - .L_39)


	//   ....[0]....
.L_39:
        /*0098*/ 	.word	0x00000090


	//   ....[1]....
        /*009c*/ 	.word	0x000004b0


	//   ....[2]....
        /*00a0*/ 	.word	0x00000750


	//   ....[3]....
        /*00a4*/ 	.word	0x00000890


	//   ....[4]....
        /*00a8*/ 	.word	0x00000990


	//   ....[5]....
        /*00ac*/ 	.word	0x00000b00


	//   ....[6]....
        /*00b0*/ 	.word	0x00000ca0


	//   ....[7]....
        /*00b4*/ 	.word	0x00001d70


	//   ....[8]....
        /*00b8*/ 	.word	0x00002fd0


	//   ....[9]....
        /*00bc*/ 	.word	0x000031e0


	//   ....[10]....
        /*00c0*/ 	.word	0x00003210


	//   ....[11]....
        /*00c4*/ 	.word	0x00003c40


	//   ....[12]....
        /*00c8*/ 	.word	0x00003e70


	//----- nvinfo : EIATTR_VRC_CTA_INIT_COUNT
	.align		4
.L_40:
        /*00cc*/ 	.byte	0x02, 0x4a
        /*00ce*/ 	.byte	0x80
	.zero		1


	//----- nvinfo : EIATTR_SYSCALL_OFFSETS
	.align		4
        /*00d0*/ 	.byte	0x04, 0x46
        /*00d2*/ 	.short	(.L_42 - .L_41)


	//   ....[0]....
.L_41:
        /*00d4*/ 	.word	0x000057a0


	//----- nvinfo : EIATTR_MBARRIER_INSTR_OFFSETS
	.align		4
.L_42:
        /*00d8*/ 	.byte	0x04, 0x39
        /*00da*/ 	.short	(.L_44 - .L_43)


	//   ....[0]....
.L_43:
        /*00dc*/ 	.word	0x000005b0
        /*00e0*/ 	.word	0x000000ff
        /*00e4*/ 	.word	0x00000000
        /*00e8*/ 	.short	0x0100
        /*00ea*/ 	.byte	0x05
	.zero		1


	//   ....[1]....
        /*00ec*/ 	.word	0x000005c0
        /*00f0*/ 	.word	0x000000ff
        /*00f4*/ 	.word	0x00000060
        /*00f8*/ 	.short	0x0100
        /*00fa*/ 	.byte	0x05
	.zero		1


	//   ....[2]....
        /*00fc*/ 	.word	0x000005d0
        /*0100*/ 	.word	0x000000ff
        /*0104*/ 	.word	0x00000008
        /*0108*/ 	.short	0x0100
        /*010a*/ 	.byte	0x05
	.zero		1


	//   ....[3]....
        /*010c*/ 	.word	0x000005e0
        /*0110*/ 	.word	0x000000ff
        /*0114*/ 	.word	0x00000068
        /*0118*/ 	.short	0x0100
        /*011a*/ 	.byte	0x05
	.zero		1


	//   ....[4]....
        /*011c*/ 	.word	0x000005f0
        /*0120*/ 	.word	0x000000ff
        /*0124*/ 	.word	0x00000010
        /*0128*/ 	.short	0x0100
        /*012a*/ 	.byte	0x05
	.zero		1


	//   ....[5]....
        /*012c*/ 	.word	0x00000600
        /*0130*/ 	.word	0x000000ff
        /*0134*/ 	.word	0x00000070
        /*0138*/ 	.short	0x0100
        /*013a*/ 	.byte	0x05
	.zero		1


	//   ....[6]....
        /*013c*/ 	.word	0x00000610
        /*0140*/ 	.word	0x000000ff
        /*0144*/ 	.word	0x00000018
        /*0148*/ 	.short	0x0100
        /*014a*/ 	.byte	0x05
	.zero		1


	//   ....[7]....
        /*014c*/ 	.word	0x00000620
        /*0150*/ 	.word	0x000000ff
        /*0154*/ 	.word	0x00000078
        /*0158*/ 	.short	0x0100
        /*015a*/ 	.byte	0x05
	.zero		1


	//   ....[8]....
        /*015c*/ 	.word	0x00000630
        /*0160*/ 	.word	0x000000ff
        /*0164*/ 	.word	0x00000020
        /*0168*/ 	.short	0x0100
        /*016a*/ 	.byte	0x05
	.zero		1


	//   ....[9]....
        /*016c*/ 	.word	0x00000640
        /*0170*/ 	.word	0x000000ff
        /*0174*/ 	.word	0x00000080
        /*0178*/ 	.short	0x0100
        /*017a*/ 	.byte	0x05
	.zero		1


	//   ....[10]....
        /*017c*/ 	.word	0x00000650
        /*0180*/ 	.word	0x000000ff
        /*0184*/ 	.word	0x00000028
        /*0188*/ 	.short	0x0100
        /*018a*/ 	.byte	0x05
	.zero		1


	//   ....[11]....
        /*018c*/ 	.word	0x00000660
        /*0190*/ 	.word	0x000000ff
        /*0194*/ 	.word	0x00000088
        /*0198*/ 	.short	0x0100
        /*019a*/ 	.byte	0x05
	.zero		1


	//   ....[12]....
        /*019c*/ 	.word	0x00000670
        /*01a0*/ 	.word	0x000000ff
        /*01a4*/ 	.word	0x00000030
        /*01a8*/ 	.short	0x0100
        /*01aa*/ 	.byte	0x05
	.zero		1


	//   ....[13]....
        /*01ac*/ 	.word	0x00000680
        /*01b0*/ 	.word	0x000000ff
        /*01b4*/ 	.word	0x00000090
        /*01b8*/ 	.short	0x0100
        /*01ba*/ 	.byte	0x05
	.zero		1


	//   ....[14]....
        /*01bc*/ 	.word	0x00000690
        /*01c0*/ 	.word	0x000000ff
        /*01c4*/ 	.word	0x00000038
        /*01c8*/ 	.short	0x0100
        /*01ca*/ 	.byte	0x05
	.zero		1


	//   ....[15]....
        /*01cc*/ 	.word	0x000006a0
        /*01d0*/ 	.word	0x000000ff
        /*01d4*/ 	.word	0x00000098
        /*01d8*/ 	.short	0x0100
        /*01da*/ 	.byte	0x05
	.zero		1


	//   ....[16]....
        /*01dc*/ 	.word	0x000006b0
        /*01e0*/ 	.word	0x000000ff
        /*01e4*/ 	.word	0x00000040
        /*01e8*/ 	.short	0x0100
        /*01ea*/ 	.byte	0x05
	.zero		1


	//   ....[17]....
        /*01ec*/ 	.word	0x000006c0
        /*01f0*/ 	.word	0x000000ff
        /*01f4*/ 	.word	0x000000a0
        /*01f8*/ 	.short	0x0100
        /*01fa*/ 	.byte	0x05
	.zero		1


	//   ....[18]....
        /*01fc*/ 	.word	0x000006d0
        /*0200*/ 	.word	0x000000ff
        /*0204*/ 	.word	0x00000048
        /*0208*/ 	.short	0x0100
        /*020a*/ 	.byte	0x05
	.zero		1


	//   ....[19]....
        /*020c*/ 	.word	0x000006e0
        /*0210*/ 	.word	0x000000ff
        /*0214*/ 	.word	0x000000a8
        /*0218*/ 	.short	0x0100
        /*021a*/ 	.byte	0x05
	.zero		1


	//   ....[20]....
        /*021c*/ 	.word	0x000006f0
        /*0220*/ 	.word	0x000000ff
        /*0224*/ 	.word	0x00000050
        /*0228*/ 	.short	0x0100
        /*022a*/ 	.byte	0x05
	.zero		1


	//   ....[21]....
        /*022c*/ 	.word	0x00000700
        /*0230*/ 	.word	0x000000ff
        /*0234*/ 	.word	0x000000b0
        /*0238*/ 	.short	0x0100
        /*023a*/ 	.byte	0x05
	.zero		1


	//   ....[22]....
        /*023c*/ 	.word	0x00000710
        /*0240*/ 	.word	0x000000ff
        /*0244*/ 	.word	0x00000058
        /*0248*/ 	.short	0x0100
        /*024a*/ 	.byte	0x05
	.zero		1


	//   ....[23]....
        /*024c*/ 	.word	0x00000720
        /*0250*/ 	.word	0x000000ff
        /*0254*/ 	.word	0x000000b8
        /*0258*/ 	.short	0x0100
        /*025a*/ 	.byte	0x05
	.zero		1


	//   ....[24]....
        /*025c*/ 	.word	0x00000860
        /*0260*/ 	.word	0x000000ff
        /*0264*/ 	.word	0x000000c0
        /*0268*/ 	.short	0x0100
        /*026a*/ 	.byte	0x06
	.zero		1


	//   ....[25]....
        /*026c*/ 	.word	0x00000870
        /*0270*/ 	.word	0x000000ff
        /*0274*/ 	.word	0x000000c8
        /*0278*/ 	.short	0x0100
        /*027a*/ 	.byte	0x06
	.zero		1


	//   ....[26]....
        /*027c*/ 	.word	0x00000960
        /*0280*/ 	.word	0x000000ff
        /*0284*/ 	.word	0x000000d0
        /*0288*/ 	.short	0x0100
        /*028a*/ 	.byte	0x05
	.zero		1


	//   ....[27]....
        /*028c*/ 	.word	0x00000970
        /*0290*/ 	.word	0x000000ff
        /*0294*/ 	.word	0x000000d8
        /*0298*/ 	.short	0x0100
        /*029a*/ 	.byte	0x05
	.zero		1


	//   ....[28]....
        /*029c*/ 	.word	0x00000ab0
        /*02a0*/ 	.word	0x000000ff
        /*02a4*/ 	.word	0x000000e0
        /*02a8*/ 	.short	0x0100
        /*02aa*/ 	.byte	0x05
	.zero		1


	//   ....[29]....
        /*02ac*/ 	.word	0x00000ac0
        /*02b0*/ 	.word	0x000000ff
        /*02b4*/ 	.word	0x000000f0
        /*02b8*/ 	.short	0x0100
        /*02ba*/ 	.byte	0x05
	.zero		1


	//   ....[30]....
        /*02bc*/ 	.word	0x00000ad0
        /*02c0*/ 	.word	0x000000ff
        /*02c4*/ 	.word	0x000000e8
        /*02c8*/ 	.short	0x0100
        /*02ca*/ 	.byte	0x05
	.zero		1


	//   ....[31]....
        /*02cc*/ 	.word	0x00000ae0
        /*02d0*/ 	.word	0x000000ff
        /*02d4*/ 	.word	0x000000f8
        /*02d8*/ 	.short	0x0100
        /*02da*/ 	.byte	0x05
	.zero		1


	//   ....[32]....
        /*02dc*/ 	.word	0x00000c10
        /*02e0*/ 	.word	0x000000ff
        /*02e4*/ 	.word	0x00000100
        /*02e8*/ 	.short	0x0100
        /*02ea*/ 	.byte	0x06
	.zero		1


	//   ....[33]....
        /*02ec*/ 	.word	0x00000c20
        /*02f0*/ 	.word	0x000000ff
        /*02f4*/ 	.word	0x00000120
        /*02f8*/ 	.short	0x0100
        /*02fa*/ 	.byte	0x06
	.zero		1


	//   ....[34]....
        /*02fc*/ 	.word	0x00000c30
        /*0300*/ 	.word	0x000000ff
        /*0304*/ 	.word	0x00000108
        /*0308*/ 	.short	0x0100
        /*030a*/ 	.byte	0x06
	.zero		1


	//   ....[35]....
        /*030c*/ 	.word	0x00000c40
        /*0310*/ 	.word	0x000000ff
        /*0314*/ 	.word	0x00000128
        /*0318*/ 	.short	0x0100
        /*031a*/ 	.byte	0x06
	.zero		1


	//   ....[36]....
        /*031c*/ 	.word	0x00000c50
        /*0320*/ 	.word	0x000000ff
        /*0324*/ 	.word	0x00000110
        /*0328*/ 	.short	0x0100
        /*032a*/ 	.byte	0x06
	.zero		1


	//   ....[37]....
        /*032c*/ 	.word	0x00000c60
        /*0330*/ 	.word	0x000000ff
        /*0334*/ 	.word	0x00000130
        /*0338*/ 	.short	0x0100
        /*033a*/ 	.byte	0x06
	.zero		1


	//   ....[38]....
        /*033c*/ 	.word	0x00000c70
        /*0340*/ 	.word	0x000000ff
        /*0344*/ 	.word	0x00000118
        /*0348*/ 	.short	0x0100
        /*034a*/ 	.byte	0x06
	.zero		1


	//   ....[39]....
        /*034c*/ 	.word	0x00000c80
        /*0350*/ 	.word	0x000000ff
        /*0354*/ 	.word	0x00000138
        /*0358*/ 	.short	0x0100
        /*035a*/ 	.byte	0x06
	.zero		1


	//   ....[40]....
        /*035c*/ 	.word	0x00000d70
        /*0360*/ 	.word	0x000000ff
        /*0364*/ 	.word	0x00000140
        /*0368*/ 	.short	0x0100
        /*036a*/ 	.byte	0x05
	.zero		1


	//   ....[41]....
        /*036c*/ 	.word	0x00000d80
        /*0370*/ 	.word	0x000000ff
        /*0374*/ 	.word	0x00000150
        /*0378*/ 	.short	0x0100
        /*037a*/ 	.byte	0x05
	.zero		1


	//   ....[42]....
        /*037c*/ 	.word	0x00000d90
        /*0380*/ 	.word	0x000000ff
        /*0384*/ 	.word	0x00000148
        /*0388*/ 	.short	0x0100
        /*038a*/ 	.byte	0x05
	.zero		1


	//   ....[43]....
        /*038c*/ 	.word	0x00000da0
        /*0390*/ 	.word	0x000000ff
        /*0394*/ 	.word	0x00000158
        /*0398*/ 	.short	0x0100
        /*039a*/ 	.byte	0x05
	.zero		1


	//   ....[44]....
        /*039c*/ 	.word	0x00001670
        /*03a0*/ 	.word	0x00000002
        /*03a4*/ 	.word	0x00000150
        /*03a8*/ 	.short	0x010a
        /*03aa*/ 	.byte	0xff
	.zero		1


	//   ....[45]....
        /*03ac*/ 	.word	0x000016a0
        /*03b0*/ 	.word	0x00000002
        /*03b4*/ 	.word	0x00000140
        /*03b8*/ 	.short	0x0101
        /*03ba*/ 	.byte	0xff
	.zero		1


	//   ....[46]....
        /*03bc*/ 	.word	0x00001770
        /*03c0*/ 	.word	0x000000ff
        /*03c4*/ 	.word	0x00000060
        /*03c8*/ 	.short	0x010a
        /*03ca*/ 	.byte	0x08
	.zero		1


	//   ....[47]....
        /*03cc*/ 	.word	0x00001810
        /*03d0*/ 	.word	0x000000ff
        /*03d4*/ 	.word	0x00000060
        /*03d8*/ 	.short	0x010a
        /*03da*/ 	.byte	0x21
	.zero		1


	//   ....[48]....
        /*03dc*/ 	.word	0x00001960
        /*03e0*/ 	.word	0x000000ff
        /*03e4*/ 	.word	0x00000060
        /*03e8*/ 	.short	0x010a
        /*03ea*/ 	.byte	0x08
	.zero		1


	//   ....[49]....
        /*03ec*/ 	.word	0x00001a70
        /*03f0*/ 	.word	0x000000ff
        /*03f4*/ 	.word	0x000000d8
        /*03f8*/ 	.short	0x0101
        /*03fa*/ 	.byte	0x04
	.zero		1


	//   ....[50]....
        /*03fc*/ 	.word	0x00001a90
        /*0400*/ 	.word	0x000000ff
        /*0404*/ 	.word	0x00000060
        /*0408*/ 	.short	0x010a
        /*040a*/ 	.byte	0x08
	.zero		1


	//   ....[51]....
        /*040c*/ 	.word	0x00001b10
        /*0410*/ 	.word	0x000000ff
        /*0414*/ 	.word	0x00000060
        /*0418*/ 	.short	0x010a
        /*041a*/ 	.byte	0x11
	.zero		1


	//   ....[52]....
        /*041c*/ 	.word	0x00001c60
        /*0420*/ 	.word	0x000000ff
        /*0424*/ 	.word	0x00000060
        /*0428*/ 	.short	0x010a
        /*042a*/ 	.byte	0x08
	.zero		1


	//   ....[53]....
        /*042c*/ 	.word	0x00001da0
        /*0430*/ 	.word	0x00000002
        /*0434*/ 	.word	0x000000e0
        /*0438*/ 	.short	0x010a
        /*043a*/ 	.byte	0xff
	.zero		1


	//   ....[54]....
        /*043c*/ 	.word	0x00001e60
        /*0440*/ 	.word	0x00000002
        /*0444*/ 	.word	0x00000000
        /*0448*/ 	.short	0x0101
        /*044a*/ 	.byte	0xff
	.zero		1


	//   ....[55]....
        /*044c*/ 	.word	0x000023c0
        /*0450*/ 	.word	0x000000ff
        /*0454*/ 	.word	0x00000000
        /*0458*/ 	.short	0x010a
        /*045a*/ 	.byte	0x05
	.zero		1


	//   ....[56]....
        /*045c*/ 	.word	0x00002450
        /*0460*/ 	.word	0x000000ff
        /*0464*/ 	.word	0x00000000
        /*0468*/ 	.short	0x010a
        /*046a*/ 	.byte	0x05
	.zero		1


	//   ....[57]....
        /*046c*/ 	.word	0x000024e0
        /*0470*/ 	.word	0x000000ff
        /*0474*/ 	.word	0x00000000
        /*0478*/ 	.short	0x010a
        /*047a*/ 	.byte	0x05
	.zero		1


	//   ....[58]....
        /*047c*/ 	.word	0x00002570
        /*0480*/ 	.word	0x000000ff
        /*0484*/ 	.word	0x00000000
        /*0488*/ 	.short	0x010a
        /*048a*/ 	.byte	0x05
	.zero		1


	//   ....[59]....
        /*048c*/ 	.word	0x00002600
        /*0490*/ 	.word	0x000000ff
        /*0494*/ 	.word	0x00000000
        /*0498*/ 	.short	0x010a
        /*049a*/ 	.byte	0x05
	.zero		1


	//   ....[60]....
        /*049c*/ 	.word	0x00002690
        /*04a0*/ 	.word	0x000000ff
        /*04a4*/ 	.word	0x00000000
        /*04a8*/ 	.short	0x010a
        /*04aa*/ 	.byte	0x05
	.zero		1


	//   ....[61]....
        /*04ac*/ 	.word	0x00002720
        /*04b0*/ 	.word	0x000000ff
        /*04b4*/ 	.word	0x00000000
        /*04b8*/ 	.short	0x010a
        /*04ba*/ 	.byte	0x05
	.zero		1


	//   ....[62]....
        /*04bc*/ 	.word	0x000027b0
        /*04c0*/ 	.word	0x000000ff
        /*04c4*/ 	.word	0x00000000
        /*04c8*/ 	.short	0x010a
        /*04ca*/ 	.byte	0x05
	.zero		1


	//   ....[63]....
        /*04cc*/ 	.word	0x00002840
        /*04d0*/ 	.word	0x000000ff
        /*04d4*/ 	.word	0x00000000
        /*04d8*/ 	.short	0x010a
        /*04da*/ 	.byte	0x05
	.zero		1


	//   ....[64]....
        /*04dc*/ 	.word	0x000028d0
        /*04e0*/ 	.word	0x000000ff
        /*04e4*/ 	.word	0x00000000
        /*04e8*/ 	.short	0x010a
        /*04ea*/ 	.byte	0x05
	.zero		1


	//   ....[65]....
        /*04ec*/ 	.word	0x00002960
        /*04f0*/ 	.word	0x000000ff
        /*04f4*/ 	.word	0x00000000
        /*04f8*/ 	.short	0x010a
        /*04fa*/ 	.byte	0x05
	.zero		1


	//   ....[66]....
        /*04fc*/ 	.word	0x00002a00
        /*0500*/ 	.word	0x00000000
        /*0504*/ 	.word	0x00000000
        /*0508*/ 	.short	0x010a
        /*050a*/ 	.byte	0xff
	.zero		1


	//   ....[67]....
        /*050c*/ 	.word	0x00002b20
        /*0510*/ 	.word	0x00000000
        /*0514*/ 	.word	0x00000140
        /*0518*/ 	.short	0x010a
        /*051a*/ 	.byte	0xff
	.zero		1


	//   ....[68]....
        /*051c*/ 	.word	0x00002b90
        /*0520*/ 	.word	0x00000000
        /*0524*/ 	.word	0x00000000
        /*0528*/ 	.short	0x0101
        /*052a*/ 	.byte	0xff
	.zero		1


	//   ....[69]....
        /*052c*/ 	.word	0x00002bb0
        /*0530*/ 	.word	0x000000ff
        /*0534*/ 	.word	0x000000f0
        /*0538*/ 	.short	0x010a
        /*053a*/ 	.byte	0x05
	.zero		1


	//   ....[70]....
        /*053c*/ 	.word	0x00002cd0
        /*0540*/ 	.word	0x00000000
        /*0544*/ 	.word	0x000000e0
        /*0548*/ 	.short	0x010a
        /*054a*/ 	.byte	0xff
	.zero		1


	//   ....[71]....
        /*054c*/ 	.word	0x00002dd0
        /*0550*/ 	.word	0x00000000
        /*0554*/ 	.word	0x00000000
        /*0558*/ 	.short	0x0101
        /*055a*/ 	.byte	0xff
	.zero		1


	//   ....[72]....
        /*055c*/ 	.word	0x00002e60
        /*0560*/ 	.word	0x000000ff
        /*0564*/ 	.word	0x000000f0
        /*0568*/ 	.short	0x0106
        /*056a*/ 	.byte	0x05
	.zero		1


	//   ....[73]....
        /*056c*/ 	.word	0x00002e80
        /*0570*/ 	.word	0x000000ff
        /*0574*/ 	.word	0x000000f0
        /*0578*/ 	.short	0x010a
        /*057a*/ 	.byte	0x05
	.zero		1


	//   ....[74]....
        /*057c*/ 	.word	0x00002f10
        /*0580*/ 	.word	0x000000ff
        /*0584*/ 	.word	0x000000f0
        /*0588*/ 	.short	0x0106
        /*058a*/ 	.byte	0x04
	.zero		1


	//   ....[75]....
        /*058c*/ 	.word	0x00002f50
        /*0590*/ 	.word	0x00000000
        /*0594*/ 	.word	0x000000f0
        /*0598*/ 	.short	0x010a
        /*059a*/ 	.byte	0xff
	.zero		1


	//   ....[76]....
        /*059c*/ 	.word	0x00003490
        /*05a0*/ 	.word	0x00000000
        /*05a4*/ 	.word	0x000000e0
        /*05a8*/ 	.short	0x010a
        /*05aa*/ 	.byte	0xff
	.zero		1


	//   ....[77]....
        /*05ac*/ 	.word	0x000035a0
        /*05b0*/ 	.word	0x00000003
        /*05b4*/ 	.word	0x00000000
        /*05b8*/ 	.short	0x0101
        /*05ba*/ 	.byte	0xff
	.zero		1


	//   ....[78]....
        /*05bc*/ 	.word	0x000035b0
        /*05c0*/ 	.word	0x000000ff
        /*05c4*/ 	.word	0x00000000
        /*05c8*/ 	.short	0x010a
        /*05ca*/ 	.byte	0x06
	.zero		1


	//   ....[79]....
        /*05cc*/ 	.word	0x000035d0
        /*05d0*/ 	.word	0x000000ff
        /*05d4*/ 	.word	0x00000120
        /*05d8*/ 	.short	0x010a
        /*05da*/ 	.byte	0x07
	.zero		1


	//   ....[80]....
        /*05dc*/ 	.word	0x000036a0
        /*05e0*/ 	.word	0x000000ff
        /*05e4*/ 	.word	0x00000000
        /*05e8*/ 	.short	0x010a
        /*05ea*/ 	.byte	0x06
	.zero		1


	//   ....[81]....
        /*05ec*/ 	.word	0x000037d0
        /*05f0*/ 	.word	0x000000ff
        /*05f4*/ 	.word	0x00000000
        /*05f8*/ 	.short	0x010a
        /*05fa*/ 	.byte	0x1a
	.zero		1


	//   ....[82]....
        /*05fc*/ 	.word	0x00003a70
        /*0600*/ 	.word	0x000000ff
        /*0604*/ 	.word	0x00000000
        /*0608*/ 	.short	0x010a
        /*060a*/ 	.byte	0x06
	.zero		1


	//   ....[83]....
        /*060c*/ 	.word	0x00003b00
        /*0610*/ 	.word	0x000000ff
        /*0614*/ 	.word	0x00000000
        /*0618*/ 	.short	0x010a
        /*061a*/ 	.byte	0x06
	.zero		1


	//   ....[84]....
        /*061c*/ 	.word	0x00003b90
        /*0620*/ 	.word	0x000000ff
        /*0624*/ 	.word	0x00000000
        /*0628*/ 	.short	0x010a
        /*062a*/ 	.byte	0x06
	.zero		1


	//   ....[85]....
        /*062c*/ 	.word	0x00003c20
        /*0630*/ 	.word	0x000000ff
        /*0634*/ 	.word	0x00000000
        /*0638*/ 	.short	0x010a
        /*063a*/ 	.byte	0x07
	.zero		1


	//   ....[86]....
        /*063c*/ 	.word	0x00004070
        /*0640*/ 	.word	0x00000000
        /*0644*/ 	.word	0x000000e0
        /*0648*/ 	.short	0x010a
        /*064a*/ 	.byte	0xff
	.zero		1


	//   ....[87]....
        /*064c*/ 	.word	0x00004160
        /*0650*/ 	.word	0x00000000
        /*0654*/ 	.word	0x00000000
        /*0658*/ 	.short	0x0101
        /*065a*/ 	.byte	0xff
	.zero		1


	//   ....[88]....
        /*065c*/ 	.word	0x00004480
        /*0660*/ 	.word	0x000000ff
        /*0664*/ 	.word	0x000000d8
        /*0668*/ 	.short	0x010a
        /*066a*/ 	.byte	0x06
	.zero		1


	//   ....[89]....
        /*066c*/ 	.word	0x00004600
        /*0670*/ 	.word	0x000000ff
        /*0674*/ 	.word	0x000000c8
        /*0678*/ 	.short	0x010a
        /*067a*/ 	.byte	0x06
	.zero		1


	//   ....[90]....
        /*067c*/ 	.word	0x00004930
        /*0680*/ 	.word	0x000000ff
        /*0684*/ 	.word	0x000000c0
        /*0688*/ 	.short	0x010b
        /*068a*/ 	.byte	0x06
	.zero		1


	//   ....[91]....
        /*068c*/ 	.word	0x00004950
        /*0690*/ 	.word	0x000000ff
        /*0694*/ 	.word	0x00000000
        /*0698*/ 	.short	0x0101
        /*069a*/ 	.byte	0x27
	.zero		1


	//   ....[92]....
        /*069c*/ 	.word	0x00004990
        /*06a0*/ 	.word	0x00000000
        /*06a4*/ 	.word	0x000000c8
        /*06a8*/ 	.short	0x010a
        /*06aa*/ 	.byte	0xff
	.zero		1


	//   ....[93]....
        /*06ac*/ 	.word	0x00004bf0
        /*06b0*/ 	.word	0x00000000
        /*06b4*/ 	.word	0x000000e0
        /*06b8*/ 	.short	0x010a
        /*06ba*/ 	.byte	0xff
	.zero		1


	//   ....[94]....
        /*06bc*/ 	.word	0x00004cc0
        /*06c0*/ 	.word	0x00000000
        /*06c4*/ 	.word	0x00000000
        /*06c8*/ 	.short	0x0101
        /*06ca*/ 	.byte	0xff
	.zero		1


	//   ....[95]....
        /*06cc*/ 	.word	0x00005350
        /*06d0*/ 	.word	0x000000ff
        /*06d4*/ 	.word	0x000000c0
        /*06d8*/ 	.short	0x010a
        /*06da*/ 	.byte	0x2e
	.zero		1


	//   ....[96]....
        /*06dc*/ 	.word	0x00005380
        /*06e0*/ 	.word	0x000000ff
        /*06e4*/ 	.word	0x00000100
        /*06e8*/ 	.short	0x010a
        /*06ea*/ 	.byte	0x32
	.zero		1


	//   ....[97]....
        /*06ec*/ 	.word	0x000054a0
        /*06f0*/ 	.word	0x000000ff
        /*06f4*/ 	.word	0x000000c0
        /*06f8*/ 	.short	0x010a
        /*06fa*/ 	.byte	0x2e
	.zero		1


	//   ....[98]....
        /*06fc*/ 	.word	0x00005630
        /*0700*/ 	.word	0x000000ff
        /*0704*/ 	.word	0x00000000
        /*0708*/ 	.short	0x0101
        /*070a*/ 	.byte	0x04
	.zero		1


	//   ....[99]....
        /*070c*/ 	.word	0x00005680
        /*0710*/ 	.word	0x000000ff
        /*0714*/ 	.word	0x00000100
        /*0718*/ 	.short	0x010a
        /*071a*/ 	.byte	0x32
	.zero		1


	//   ....[100]....
        /*071c*/ 	.word	0x000058c0
        /*0720*/ 	.word	0x000000ff
        /*0724*/ 	.word	0x00000000
        /*0728*/ 	.short	0x0101
        /*072a*/ 	.byte	0x05
	.zero		1


	//   ....[101]....
        /*072c*/ 	.word	0x00005ed0
        /*0730*/ 	.word	0x00000002
        /*0734*/ 	.word	0x00000150
        /*0738*/ 	.short	0x010a
        /*073a*/ 	.byte	0xff
	.zero		1


	//   ....[102]....
        /*073c*/ 	.word	0x00005f30
        /*0740*/ 	.word	0x00000002
        /*0744*/ 	.word	0x00000060
        /*0748*/ 	.short	0x010a
        /*074a*/ 	.byte	0xff
	.zero		1


	//   ....[103]....
        /*074c*/ 	.word	0x00005f90
        /*0750*/ 	.word	0x00000002
        /*0754*/ 	.word	0x00000060
        /*0758*/ 	.short	0x010a
        /*075a*/ 	.byte	0xff
	.zero		1


	//   ....[104]....
        /*075c*/ 	.word	0x00005fe0
        /*0760*/ 	.word	0x00000002
        /*0764*/ 	.word	0x000000e0
        /*0768*/ 	.short	0x010a
        /*076a*/ 	.byte	0xff
	.zero		1


	//   ....[105]....
        /*076c*/ 	.word	0x00006040
        /*0770*/ 	.word	0x00000000
        /*0774*/ 	.word	0x00000000
        /*0778*/ 	.short	0x010a
        /*077a*/ 	.byte	0xff
	.zero		1


	//   ....[106]....
        /*077c*/ 	.word	0x000060a0
        /*0780*/ 	.word	0x00000000
        /*0784*/ 	.word	0x00000000
        /*0788*/ 	.short	0x010a
        /*078a*/ 	.byte	0xff
	.zero		1


	//   ....[107]....
        /*078c*/ 	.word	0x00006100
        /*0790*/ 	.word	0x00000000
        /*0794*/ 	.word	0x00000000
        /*0798*/ 	.short	0x010a
        /*079a*/ 	.byte	0xff
	.zero		1


	//   ....[108]....
        /*079c*/ 	.word	0x00006160
        /*07a0*/ 	.word	0x00000000
        /*07a4*/ 	.word	0x00000000
        /*07a8*/ 	.short	0x010a
        /*07aa*/ 	.byte	0xff
	.zero		1


	//   ....[109]....
        /*07ac*/ 	.word	0x000061c0
        /*07b0*/ 	.word	0x00000000
        /*07b4*/ 	.word	0x00000000
        /*07b8*/ 	.short	0x010a
        /*07ba*/ 	.byte	0xff
	.zero		1


	//   ....[110]....
        /*07bc*/ 	.word	0x00006220
        /*07c0*/ 	.word	0x00000000
        /*07c4*/ 	.word	0x00000000
        /*07c8*/ 	.short	0x010a
        /*07ca*/ 	.byte	0xff
	.zero		1


	//   ....[111]....
        /*07cc*/ 	.word	0x00006280
        /*07d0*/ 	.word	0x00000000
        /*07d4*/ 	.word	0x00000000
        /*07d8*/ 	.short	0x010a
        /*07da*/ 	.byte	0xff
	.zero		1


	//   ....[112]....
        /*07dc*/ 	.word	0x000062e0
        /*07e0*/ 	.word	0x00000000
        /*07e4*/ 	.word	0x00000000
        /*07e8*/ 	.short	0x010a
        /*07ea*/ 	.byte	0xff
	.zero		1


	//   ....[113]....
        /*07ec*/ 	.word	0x00006340
        /*07f0*/ 	.word	0x00000000
        /*07f4*/ 	.word	0x00000000
        /*07f8*/ 	.short	0x010a
        /*07fa*/ 	.byte	0xff
	.zero		1


	//   ....[114]....
        /*07fc*/ 	.word	0x000063a0
        /*0800*/ 	.word	0x00000000
        /*0804*/ 	.word	0x00000000
        /*0808*/ 	.short	0x010a
        /*080a*/ 	.byte	0xff
	.zero		1


	//   ....[115]....
        /*080c*/ 	.word	0x00006400
        /*0810*/ 	.word	0x00000000
        /*0814*/ 	.word	0x00000000
        /*0818*/ 	.short	0x010a
        /*081a*/ 	.byte	0xff
	.zero		1


	//   ....[116]....
        /*081c*/ 	.word	0x00006450
        /*0820*/ 	.word	0x00000000
        /*0824*/ 	.word	0x00000140
        /*0828*/ 	.short	0x010a
        /*082a*/ 	.byte	0xff
	.zero		1


	//   ....[117]....
        /*082c*/ 	.word	0x000064b0
        /*0830*/ 	.word	0x00000000
        /*0834*/ 	.word	0x000000f0
        /*0838*/ 	.short	0x010a
        /*083a*/ 	.byte	0xff
	.zero		1


	//   ....[118]....
        /*083c*/ 	.word	0x00006500
        /*0840*/ 	.word	0x00000000
        /*0844*/ 	.word	0x000000e0
        /*0848*/ 	.short	0x010a
        /*084a*/ 	.byte	0xff
	.zero		1


	//   ....[119]....
        /*084c*/ 	.word	0x00006560
        /*0850*/ 	.word	0x00000000
        /*0854*/ 	.word	0x000000f0
        /*0858*/ 	.short	0x010a
        /*085a*/ 	.byte	0xff
	.zero		1


	//   ....[120]....
        /*085c*/ 	.word	0x000065b0
        /*0860*/ 	.word	0x00000000
        /*0864*/ 	.word	0x000000e0
        /*0868*/ 	.short	0x010a
        /*086a*/ 	.byte	0xff
	.zero		1


	//   ....[121]....
        /*086c*/ 	.word	0x00006610
        /*0870*/ 	.word	0x00000002
        /*0874*/ 	.word	0x00000120
        /*0878*/ 	.short	0x010a
        /*087a*/ 	.byte	0xff
	.zero		1


	//   ....[122]....
        /*087c*/ 	.word	0x00006670
        /*0880*/ 	.word	0x00000000
        /*0884*/ 	.word	0x00000000
        /*0888*/ 	.short	0x010a
        /*088a*/ 	.byte	0xff
	.zero		1


	//   ....[123]....
        /*088c*/ 	.word	0x000066d0
        /*0890*/ 	.word	0x00000000
        /*0894*/ 	.word	0x00000000
        /*0898*/ 	.short	0x010a
        /*089a*/ 	.byte	0xff
	.zero		1


	//   ....[124]....
        /*089c*/ 	.word	0x00006730
        /*08a0*/ 	.word	0x00000000
        /*08a4*/ 	.word	0x00000000
        /*08a8*/ 	.short	0x010a
        /*08aa*/ 	.byte	0xff
	.zero		1


	//   ....[125]....
        /*08ac*/ 	.word	0x00006790
        /*08b0*/ 	.word	0x00000000
        /*08b4*/ 	.word	0x00000000
        /*08b8*/ 	.short	0x010a
        /*08ba*/ 	.byte	0xff
	.zero		1


	//   ....[126]....
        /*08bc*/ 	.word	0x000067f0
        /*08c0*/ 	.word	0x00000000
        /*08c4*/ 	.word	0x00000000
        /*08c8*/ 	.short	0x010a
        /*08ca*/ 	.byte	0xff
	.zero		1


	//   ....[127]....
        /*08cc*/ 	.word	0x00006840
        /*08d0*/ 	.word	0x00000000
        /*08d4*/ 	.word	0x000000e0
        /*08d8*/ 	.short	0x010a
        /*08da*/ 	.byte	0xff
	.zero		1


	//   ....[128]....
        /*08dc*/ 	.word	0x000068a0
        /*08e0*/ 	.word	0x00000000
        /*08e4*/ 	.word	0x000000d8
        /*08e8*/ 	.short	0x010a
        /*08ea*/ 	.byte	0xff
	.zero		1


	//   ....[129]....
        /*08ec*/ 	.word	0x00006900
        /*08f0*/ 	.word	0x00000000
        /*08f4*/ 	.word	0x000000c8
        /*08f8*/ 	.short	0x010a
        /*08fa*/ 	.byte	0xff
	.zero		1


	//   ....[130]....
        /*08fc*/ 	.word	0x00006950
        /*0900*/ 	.word	0x00000000
        /*0904*/ 	.word	0x000000e0
        /*0908*/ 	.short	0x010a
        /*090a*/ 	.byte	0xff
	.zero		1


	//   ....[131]....
        /*090c*/ 	.word	0x000069b0
        /*0910*/ 	.word	0x00000000
        /*0914*/ 	.word	0x000000c0
        /*0918*/ 	.short	0x010a
        /*091a*/ 	.byte	0xff
	.zero		1


	//   ....[132]....
        /*091c*/ 	.word	0x00006a10
        /*0920*/ 	.word	0x00000000
        /*0924*/ 	.word	0x00000100
        /*0928*/ 	.short	0x010a
        /*092a*/ 	.byte	0xff
	.zero		1


	//----- nvinfo : EIATTR_NUM_MBARRIERS
	.align		4
.L_44:
        /*092c*/ 	.byte	0x03, 0x38
        /*092e*/ 	.short	0x002c


	//----- nvinfo : EIATTR_EXIT_INSTR_OFFSETS
	.align		4
        /*0930*/ 	.byte	0x04, 0x1c
        /*0932*/ 	.short	(.L_46 - .L_45)


	//   ....[0]....
.L_45:
        /*0934*/ 	.word	0x00002a30


	//   ....[1]....
        /*0938*/ 	.word	0x00002f20


	//   ....[2]....
        /*093c*/ 	.word	0x00002f80


	//   ....[3]....
        /*0940*/ 	.word	0x00003e80


	//   ....[4]....
        /*0944*/ 	.word	0x000049c0


	//   ....[5]....
        /*0948*/ 	.word	0x00004a00


	//   ....[6]....
        /*094c*/ 	.word	0x00005ec0


	//----- nvinfo : EIATTR_MAX_THREADS
	.align		4
.L_46:
        /*0950*/ 	.byte	0x04, 0x05
        /*0952*/ 	.short	(.L_48 - .L_47)
.L_47:
        /*0954*/ 	.word	0x00000100
        /*0958*/ 	.word	0x00000001
        /*095c*/ 	.word	0x00000001


	//----- nvinfo : EIATTR_CRS_STACK_SIZE
	.align		4
.L_48:
        /*0960*/ 	.byte	0x04, 0x1e
        /*0962*/ 	.short	(.L_50 - .L_49)
.L_49:
        /*0964*/ 	.word	0x00000000


	//----- nvinfo : EIATTR_CBANK_PARAM_SIZE
	.align		4
.L_50:
        /*0968*/ 	.byte	0x03, 0x19
        /*096a*/ 	.short	0x0800


	//----- nvinfo : EIATTR_PARAM_CBANK
	.align		4
        /*096c*/ 	.byte	0x04, 0x0a
        /*096e*/ 	.short	(.L_52 - .L_51)
	.align		4
.L_51:
        /*0970*/ 	.word	index@(.nv.constant0._ZN7cutlass13device_kernelINS_4gemm6kernel13GemmUniversalIN4cute5tupleIJiiiiEEENS1_10collective13CollectiveMmaINS1_35MainloopSm100TmaUmmaWarpSpecializedILi12ELi2ELi4ENS5_IJNS4_1CILi1EEESB_SB_EEEEENS5_IJNSA_ILi128EEENSA_ILi16EEESE_EEEaNS5_IJlSB_lEEEaSH_NS4_8TiledMMAINS4_8MMA_AtomIJNS4_15SM100_MMA_S8_SSIaaiLi128ELi16ELNS4_4UMMA5MajorE0ELSM_0ELNSL_8SaturateE0EEEEEENS4_6LayoutISC_NS5_IJNSA_ILi0EEESR_SR_EEEEENS5_IJNS4_10UnderscoreESU_SU_EEEEENS4_13SM90_TMA_LOADENS4_14ComposedLayoutINS4_7SwizzleILi3ELi4ELi3EEENS4_18smem_ptr_flag_bitsILi8EEENSQ_INS5_IJNSA_ILi8EEESE_EEENS5_IJSE_SB_EEEEEEEvNS4_8identityESX_S17_vS18_EENS_8epilogue10collective18CollectiveEpilogueINS1A_23Sm100TmaWarpSpecializedILi1ELi1ELi16ELb0ELb0EEEJSG_NS5_IJNSQ_ISE_SB_EENSQ_ISF_SB_EEEEEaSH_aSH_NS1A_6fusion15FusionCallbacksIS1E_NS1I_17LinearCombinationIaiaiLNS_15FloatRoundStyleE2EEESG_S1H_JEEENS4_5SM1004TMEM4LOAD26SM100_TMEM_LOAD_32dp32b16xESX_NSY_INSZ_ILi0ELi4ELi3EEES12_NSQ_INS5_IJS13_SF_EEENS5_IJSF_SB_EEEEEEENS4_39AutoVectorizingCopyWithAssumedAlignmentILi128EEENS4_14SM90_TMA_STOREES1W_S1Y_S1Y_EEEvvEEEEvNT_6ParamsE)
        /*0974*/ 	.short	0x0380
        /*0976*/ 	.short	0x0800


	//----- nvinfo : EIATTR_SW_WAR
	.align		4
.L_52:
        /*0978*/ 	.byte	0x04, 0x36
        /*097a*/ 	.short	(.L_54 - .L_53)
.L_53:
        /*097c*/ 	.word	0x00000008
.L_54:


//--------------------- .nv.callgraph             --------------------------
	.section	.nv.callgraph,"",@"SHT_CUDA_CALLGRAPH"
	.align	4
	.sectionentsize	8
	.align		4
        /*0000*/ 	.word	0x00000000
	.align		4
        /*0004*/ 	.word	0xffffffff
	.align		4
        /*0008*/ 	.word	index@(_ZN7cutlass13device_kernelINS_4gemm6kernel13GemmUniversalIN4cute5tupleIJiiiiEEENS1_10collective13CollectiveMmaINS1_35MainloopSm100TmaUmmaWarpSpecializedILi12ELi2ELi4ENS5_IJNS4_1CILi1EEESB_SB_EEEEENS5_IJNSA_ILi128EEENSA_ILi16EEESE_EEEaNS5_IJlSB_lEEEaSH_NS4_8TiledMMAINS4_8MMA_AtomIJNS4_15SM100_MMA_S8_SSIaaiLi128ELi16ELNS4_4UMMA5MajorE0ELSM_0ELNSL_8SaturateE0EEEEEENS4_6LayoutISC_NS5_IJNSA_ILi0EEESR_SR_EEEEENS5_IJNS4_10UnderscoreESU_SU_EEEEENS4_13SM90_TMA_LOADENS4_14ComposedLayoutINS4_7SwizzleILi3ELi4ELi3EEENS4_18smem_ptr_flag_bitsILi8EEENSQ_INS5_IJNSA_ILi8EEESE_EEENS5_IJSE_SB_EEEEEEEvNS4_8identityESX_S17_vS18_EENS_8epilogue10collective18CollectiveEpilogueINS1A_23Sm100TmaWarpSpecializedILi1ELi1ELi16ELb0ELb0EEEJSG_NS5_IJNSQ_ISE_SB_EENSQ_ISF_SB_EEEEEaSH_aSH_NS1A_6fusion15FusionCallbacksIS1E_NS1I_17LinearCombinationIaiaiLNS_15FloatRoundStyleE2EEESG_S1H_JEEENS4_5SM1004TMEM4LOAD26SM100_TMEM_LOAD_32dp32b16xESX_NSY_INSZ_ILi0ELi4ELi3EEES12_NSQ_INS5_IJS13_SF_EEENS5_IJSF_SB_EEEEEEENS4_39AutoVectorizingCopyWithAssumedAlignmentILi128EEENS4_14SM90_TMA_STOREES1W_S1Y_S1Y_EEEvvEEEEvNT_6ParamsE)
	.align		4
        /*000c*/ 	.word	index@(__assertfail)
	.align		4
        /*0010*/ 	.word	0x00000000
	.align		4
        /*0014*/ 	.word	0xfffffffe
	.align		4
        /*0018*/ 	.word	0x00000000
	.align		4
        /*001c*/ 	.word	0xfffffffd
	.align		4
        /*0020*/ 	.word	0x00000000
	.align		4
        /*0024*/ 	.word	0xfffffffc


//--------------------- .nv.constant4             --------------------------
	.section	.nv.constant4,"a",@progbits
	.align	8
	.align		8
.nv.constant4:
        /*0000*/ 	.dword	__assertfail
	.align		8
        /*0008*/ 	.dword	__unnamed_1
	.align		8
        /*0010*/ 	.dword	_ZN40_INTERNAL_6a7fe0c8_4_k_cu_f155f893_173944cuda3std3__45__cpo5beginE
	.align		8
        /*0018*/ 	.dword	_ZN40_INTERNAL_6a7fe0c8_4_k_cu_f155f893_173944cuda3std3__45__cpo3endE
	.align		8
        /*0020*/ 	.dword	_ZN40_INTERNAL_6a7fe0c8_4_k_cu_f155f893_173944cuda3std3__45__cpo6cbeginE
	.align		8
        /*0028*/ 	.dword	_ZN40_INTERNAL_6a7fe0c8_4_k_cu_f155f893_173944cuda3std3__45__cpo4cendE
	.align		8
        /*0030*/ 	.dword	_ZN40_INTERNAL_6a7fe0c8_4_k_cu_f155f893_173944cuda3std3__442_GLOBAL__N__6a7fe0c8_4_k_cu_f155f893_173946ignoreE
	.align		8
        /*0038*/ 	.dword	_ZN40_INTERNAL_6a7fe0c8_4_k_cu_f155f893_173944cuda3std3__419piecewise_constructE
	.align		8
        /*0040*/ 	.dword	_ZN40_INTERNAL_6a7fe0c8_4_k_cu_f155f893_173944cuda3std3__48in_placeE
	.align		8
        /*0048*/ 	.dword	_ZN40_INTERNAL_6a7fe0c8_4_k_cu_f155f893_173944cuda3std6ranges3__45__cpo4swapE
	.align		8
        /*0050*/ 	.dword	_ZN40_INTERNAL_6a7fe0c8_4_k_cu_f155f893_173944cuda3std6ranges3__45__cpo9iter_moveE
	.align		8
        /*0058*/ 	.dword	_ZN40_INTERNAL_6a7fe0c8_4_k_cu_f155f893_173944cute7productE
	.align		8
        /*0060*/ 	.dword	_ZN40_INTERNAL_6a7fe0c8_4_k_cu_f155f893_173944cute1_E
	.align		8
        /*0068*/ 	.dword	$str$25
	.align		8
        /*0070*/ 	.dword	$str$26


//--------------------- .text._ZN7cutlass13device_kernelINS_4gemm6kernel13GemmUniversalIN4cute5tupleIJiiiiEEENS1_10collective13CollectiveMmaINS1_35MainloopSm100TmaUmmaWarpSpecializedILi12ELi2ELi4ENS5_IJNS4_1CILi1EEESB_SB_EEEEENS5_IJNSA_ILi128EEENSA_ILi16EEESE_EEEaNS5_IJlSB_lEEEaSH_NS4_8TiledMMAINS4_8MMA_AtomIJNS4_15SM100_MMA_S8_SSIaaiLi128ELi16ELNS4_4UMMA5MajorE0ELSM_0ELNSL_8SaturateE0EEEEEENS4_6LayoutISC_NS5_IJNSA_ILi0EEESR_SR_EEEEENS5_IJNS4_10UnderscoreESU_SU_EEEEENS4_13SM90_TMA_LOADENS4_14ComposedLayoutINS4_7SwizzleILi3ELi4ELi3EEENS4_18smem_ptr_flag_bitsILi8EEENSQ_INS5_IJNSA_ILi8EEESE_EEENS5_IJSE_SB_EEEEEEEvNS4_8identityESX_S17_vS18_EENS_8epilogue10collective18CollectiveEpilogueINS1A_23Sm100TmaWarpSpecializedILi1ELi1ELi16ELb0ELb0EEEJSG_NS5_IJNSQ_ISE_SB_EENSQ_ISF_SB_EEEEEaSH_aSH_NS1A_6fusion15FusionCallbacksIS1E_NS1I_17LinearCombinationIaiaiLNS_15FloatRoundStyleE2EEESG_S1H_JEEENS4_5SM1004TMEM4LOAD26SM100_TMEM_LOAD_32dp32b16xESX_NSY_INSZ_ILi0ELi4ELi3EEES12_NSQ_INS5_IJS13_SF_EEENS5_IJSF_SB_EEEEEEENS4_39AutoVectorizingCopyWithAssumedAlignmentILi128EEENS4_14SM90_TMA_STOREES1W_S1Y_S1Y_EEEvvEEEEvNT_6ParamsE --------------------------
	.section	.text._ZN7cutlass13device_kernelINS_4gemm6kernel13GemmUniversalIN4cute5tupleIJiiiiEEENS1_10collective13CollectiveMmaINS1_35MainloopSm100TmaUmmaWarpSpecializedILi12ELi2ELi4ENS5_IJNS4_1CILi1EEESB_SB_EEEEENS5_IJNSA_ILi128EEENSA_ILi16EEESE_EEEaNS5_IJlSB_lEEEaSH_NS4_8TiledMMAINS4_8MMA_AtomIJNS4_15SM100_MMA_S8_SSIaaiLi128ELi16ELNS4_4UMMA5MajorE0ELSM_0ELNSL_8SaturateE0EEEEEENS4_6LayoutISC_NS5_IJNSA_ILi0EEESR_SR_EEEEENS5_IJNS4_10UnderscoreESU_SU_EEEEENS4_13SM90_TMA_LOADENS4_14ComposedLayoutINS4_7SwizzleILi3ELi4ELi3EEENS4_18smem_ptr_flag_bitsILi8EEENSQ_INS5_IJNSA_ILi8EEESE_EEENS5_IJSE_SB_EEEEEEEvNS4_8identityESX_S17_vS18_EENS_8epilogue10collective18CollectiveEpilogueINS1A_23Sm100TmaWarpSpecializedILi1ELi1ELi16ELb0ELb0EEEJSG_NS5_IJNSQ_ISE_SB_EENSQ_ISF_SB_EEEEEaSH_aSH_NS1A_6fusion15FusionCallbacksIS1E_NS1I_17LinearCombinationIaiaiLNS_15FloatRoundStyleE2EEESG_S1H_JEEENS4_5SM1004TMEM4LOAD26SM100_TMEM_LOAD_32dp32b16xESX_NSY_INSZ_ILi0ELi4ELi3EEES12_NSQ_INS5_IJS13_SF_EEENS5_IJSF_SB_EEEEEEENS4_39AutoVectorizingCopyWithAssumedAlignmentILi128EEENS4_14SM90_TMA_STOREES1W_S1Y_S1Y_EEEvvEEEEvNT_6ParamsE,"ax",@progbits
	.align	128
.text._ZN7cutlass13device_kernelINS_4gemm6kernel13GemmUniversalIN4cute5tupleIJiiiiEEENS1_10collective13CollectiveMmaINS1_35MainloopSm100TmaUmmaWarpSpecializedILi12ELi2ELi4ENS5_IJNS4_1CILi1EEESB_SB_EEEEENS5_IJNSA_ILi128EEENSA_ILi16EEESE_EEEaNS5_IJlSB_lEEEaSH_NS4_8TiledMMAINS4_8MMA_AtomIJNS4_15SM100_MMA_S8_SSIaaiLi128ELi16ELNS4_4UMMA5MajorE0ELSM_0ELNSL_8SaturateE0EEEEEENS4_6LayoutISC_NS5_IJNSA_ILi0EEESR_SR_EEEEENS5_IJNS4_10UnderscoreESU_SU_EEEEENS4_13SM90_TMA_LOADENS4_14ComposedLayoutINS4_7SwizzleILi3ELi4ELi3EEENS4_18smem_ptr_flag_bitsILi8EEENSQ_INS5_IJNSA_ILi8EEESE_EEENS5_IJSE_SB_EEEEEEEvNS4_8identityESX_S17_vS18_EENS_8epilogue10collective18CollectiveEpilogueINS1A_23Sm100TmaWarpSpecializedILi1ELi1ELi16ELb0ELb0EEEJSG_NS5_IJNSQ_ISE_SB_EENSQ_ISF_SB_EEEEEaSH_aSH_NS1A_6fusion15FusionCallbacksIS1E_NS1I_17LinearCombinationIaiaiLNS_15FloatRoundStyleE2EEESG_S1H_JEEENS4_5SM1004TMEM4LOAD26SM100_TMEM_LOAD_32dp32b16xESX_NSY_INSZ_ILi0ELi4ELi3EEES12_NSQ_INS5_IJS13_SF_EEENS5_IJSF_SB_EEEEEEENS4_39AutoVectorizingCopyWithAssumedAlignmentILi128EEENS4_14SM90_TMA_STOREES1W_S1Y_S1Y_EEEvvEEEEvNT_6ParamsE:
        .type           _ZN7cutlass13device_kernelINS_4gemm6kernel13GemmUniversalIN4cute5tupleIJiiiiEEENS1_10collective13CollectiveMmaINS1_35MainloopSm100TmaUmmaWarpSpecializedILi12ELi2ELi4ENS5_IJNS4_1CILi1EEESB_SB_EEEEENS5_IJNSA_ILi128EEENSA_ILi16EEESE_EEEaNS5_IJlSB_lEEEaSH_NS4_8TiledMMAINS4_8MMA_AtomIJNS4_15SM100_MMA_S8_SSIaaiLi128ELi16ELNS4_4UMMA5MajorE0ELSM_0ELNSL_8SaturateE0EEEEEENS4_6LayoutISC_NS5_IJNSA_ILi0EEESR_SR_EEEEENS5_IJNS4_10UnderscoreESU_SU_EEEEENS4_13SM90_TMA_LOADENS4_14ComposedLayoutINS4_7SwizzleILi3ELi4ELi3EEENS4_18smem_ptr_flag_bitsILi8EEENSQ_INS5_IJNSA_ILi8EEESE_EEENS5_IJSE_SB_EEEEEEEvNS4_8identityESX_S17_vS18_EENS_8epilogue10collective18CollectiveEpilogueINS1A_23Sm100TmaWarpSpecializedILi1ELi1ELi16ELb0ELb0EEEJSG_NS5_IJNSQ_ISE_SB_EENSQ_ISF_SB_EEEEEaSH_aSH_NS1A_6fusion15FusionCallbacksIS1E_NS1I_17LinearCombinationIaiaiLNS_15FloatRoundStyleE2EEESG_S1H_JEEENS4_5SM1004TMEM4LOAD26SM100_TMEM_LOAD_32dp32b16xESX_NSY_INSZ_ILi0ELi4ELi3EEES12_NSQ_INS5_IJS13_SF_EEENS5_IJSF_SB_EEEEEEENS4_39AutoVectorizingCopyWithAssumedAlignmentILi128EEENS4_14SM90_TMA_STOREES1W_S1Y_S1Y_EEEvvEEEEvNT_6ParamsE,@function
        .size           _ZN7cutlass13device_kernelINS_4gemm6kernel13GemmUniversalIN4cute5tupleIJiiiiEEENS1_10collective13CollectiveMmaINS1_35MainloopSm100TmaUmmaWarpSpecializedILi12ELi2ELi4ENS5_IJNS4_1CILi1EEESB_SB_EEEEENS5_IJNSA_ILi128EEENSA_ILi16EEESE_EEEaNS5_IJlSB_lEEEaSH_NS4_8TiledMMAINS4_8MMA_AtomIJNS4_15SM100_MMA_S8_SSIaaiLi128ELi16ELNS4_4UMMA5MajorE0ELSM_0ELNSL_8SaturateE0EEEEEENS4_6LayoutISC_NS5_IJNSA_ILi0EEESR_SR_EEEEENS5_IJNS4_10UnderscoreESU_SU_EEEEENS4_13SM90_TMA_LOADENS4_14ComposedLayoutINS4_7SwizzleILi3ELi4ELi3EEENS4_18smem_ptr_flag_bitsILi8EEENSQ_INS5_IJNSA_ILi8EEESE_EEENS5_IJSE_SB_EEEEEEEvNS4_8identityESX_S17_vS18_EENS_8epilogue10collective18CollectiveEpilogueINS1A_23Sm100TmaWarpSpecializedILi1ELi1ELi16ELb0ELb0EEEJSG_NS5_IJNSQ_ISE_SB_EENSQ_ISF_SB_EEEEEaSH_aSH_NS1A_6fusion15FusionCallbacksIS1E_NS1I_17LinearCombinationIaiaiLNS_15FloatRoundStyleE2EEESG_S1H_JEEENS4_5SM1004TMEM4LOAD26SM100_TMEM_LOAD_32dp32b16xESX_NSY_INSZ_ILi0ELi4ELi3EEES12_NSQ_INS5_IJS13_SF_EEENS5_IJSF_SB_EEEEEEENS4_39AutoVectorizingCopyWithAssumedAlignmentILi128EEENS4_14SM90_TMA_STOREES1W_S1Y_S1Y_EEEvvEEEEvNT_6ParamsE,(.L_x_150 - _ZN7cutlass13device_kernelINS_4gemm6kernel13GemmUniversalIN4cute5tupleIJiiiiEEENS1_10collective13CollectiveMmaINS1_35MainloopSm100TmaUmmaWarpSpecializedILi12ELi2ELi4ENS5_IJNS4_1CILi1EEESB_SB_EEEEENS5_IJNSA_ILi128EEENSA_ILi16EEESE_EEEaNS5_IJlSB_lEEEaSH_NS4_8TiledMMAINS4_8MMA_AtomIJNS4_15SM100_MMA_S8_SSIaaiLi128ELi16ELNS4_4UMMA5MajorE0ELSM_0ELNSL_8SaturateE0EEEEEENS4_6LayoutISC_NS5_IJNSA_ILi0EEESR_SR_EEEEENS5_IJNS4_10UnderscoreESU_SU_EEEEENS4_13SM90_TMA_LOADENS4_14ComposedLayoutINS4_7SwizzleILi3ELi4ELi3EEENS4_18smem_ptr_flag_bitsILi8EEENSQ_INS5_IJNSA_ILi8EEESE_EEENS5_IJSE_SB_EEEEEEEvNS4_8identityESX_S17_vS18_EENS_8epilogue10collective18CollectiveEpilogueINS1A_23Sm100TmaWarpSpecializedILi1ELi1ELi16ELb0ELb0EEEJSG_NS5_IJNSQ_ISE_SB_EENSQ_ISF_SB_EEEEEaSH_aSH_NS1A_6fusion15FusionCallbacksIS1E_NS1I_17LinearCombinationIaiaiLNS_15FloatRoundStyleE2EEESG_S1H_JEEENS4_5SM1004TMEM4LOAD26SM100_TMEM_LOAD_32dp32b16xESX_NSY_INSZ_ILi0ELi4ELi3EEES12_NSQ_INS5_IJS13_SF_EEENS5_IJSF_SB_EEEEEEENS4_39AutoVectorizingCopyWithAssumedAlignmentILi128EEENS4_14SM90_TMA_STOREES1W_S1Y_S1Y_EEEvvEEEEvNT_6ParamsE)
        .other          _ZN7cutlass13device_kernelINS_4gemm6kernel13GemmUniversalIN4cute5tupleIJiiiiEEENS1_10collective13CollectiveMmaINS1_35MainloopSm100TmaUmmaWarpSpecializedILi12ELi2ELi4ENS5_IJNS4_1CILi1EEESB_SB_EEEEENS5_IJNSA_ILi128EEENSA_ILi16EEESE_EEEaNS5_IJlSB_lEEEaSH_NS4_8TiledMMAINS4_8MMA_AtomIJNS4_15SM100_MMA_S8_SSIaaiLi128ELi16ELNS4_4UMMA5MajorE0ELSM_0ELNSL_8SaturateE0EEEEEENS4_6LayoutISC_NS5_IJNSA_ILi0EEESR_SR_EEEEENS5_IJNS4_10UnderscoreESU_SU_EEEEENS4_13SM90_TMA_LOADENS4_14ComposedLayoutINS4_7SwizzleILi3ELi4ELi3EEENS4_18smem_ptr_flag_bitsILi8EEENSQ_INS5_IJNSA_ILi8EEESE_EEENS5_IJSE_SB_EEEEEEEvNS4_8identityESX_S17_vS18_EENS_8epilogue10collective18CollectiveEpilogueINS1A_23Sm100TmaWarpSpecializedILi1ELi1ELi16ELb0ELb0EEEJSG_NS5_IJNSQ_ISE_SB_EENSQ_ISF_SB_EEEEEaSH_aSH_NS1A_6fusion15FusionCallbacksIS1E_NS1I_17LinearCombinationIaiaiLNS_15FloatRoundStyleE2EEESG_S1H_JEEENS4_5SM1004TMEM4LOAD26SM100_TMEM_LOAD_32dp32b16xESX_NSY_INSZ_ILi0ELi4ELi3EEES12_NSQ_INS5_IJS13_SF_EEENS5_IJSF_SB_EEEEEEENS4_39AutoVectorizingCopyWithAssumedAlignmentILi128EEENS4_14SM90_TMA_STOREES1W_S1Y_S1Y_EEEvvEEEEvNT_6ParamsE,@"STO_CUDA_ENTRY STV_DEFAULT"
_ZN7cutlass13device_kernelINS_4gemm6kernel13GemmUniversalIN4cute5tupleIJiiiiEEENS1_10collective13CollectiveMmaINS1_35MainloopSm100TmaUmmaWarpSpecializedILi12ELi2ELi4ENS5_IJNS4_1CILi1EEESB_SB_EEEEENS5_IJNSA_ILi128EEENSA_ILi16EEESE_EEEaNS5_IJlSB_lEEEaSH_NS4_8TiledMMAINS4_8MMA_AtomIJNS4_15SM100_MMA_S8_SSIaaiLi128ELi16ELNS4_4UMMA5MajorE0ELSM_0ELNSL_8SaturateE0EEEEEENS4_6LayoutISC_NS5_IJNSA_ILi0EEESR_SR_EEEEENS5_IJNS4_10UnderscoreESU_SU_EEEEENS4_13SM90_TMA_LOADENS4_14ComposedLayoutINS4_7SwizzleILi3ELi4ELi3EEENS4_18smem_ptr_flag_bitsILi8EEENSQ_INS5_IJNSA_ILi8EEESE_EEENS5_IJSE_SB_EEEEEEEvNS4_8identityESX_S17_vS18_EENS_8epilogue10collective18CollectiveEpilogueINS1A_23Sm100TmaWarpSpecializedILi1ELi1ELi16ELb0ELb0EEEJSG_NS5_IJNSQ_ISE_SB_EENSQ_ISF_SB_EEEEEaSH_aSH_NS1A_6fusion15FusionCallbacksIS1E_NS1I_17LinearCombinationIaiaiLNS_15FloatRoundStyleE2EEESG_S1H_JEEENS4_5SM1004TMEM4LOAD26SM100_TMEM_LOAD_32dp32b16xESX_NSY_INSZ_ILi0ELi4ELi3EEES12_NSQ_INS5_IJS13_SF_EEENS5_IJSF_SB_EEEEEEENS4_39AutoVectorizingCopyWithAssumedAlignmentILi128EEENS4_14SM90_TMA_STOREES1W_S1Y_S1Y_EEEvvEEEEvNT_6ParamsE:
[----:B------:R-:W1:Y:S01]  /*0000*/  LDC R1, c[0x0][0x37c] ;  /* 0x0000df00ff017b82 */ /* 0x000e620000000800 */
[----:B------:R-:W2:Y:S01]  /*0010*/  S2R R66, SR_TID.X ;  /* 0x0000000000427919 */ /* 0x000ea20000002100 */
[----:B------:R-:W3:Y:S01]  /*0020*/  LDCU.64 UR4, c[0x0][0x890] ;  /* 0x00011200ff0477ac */ /* 0x000ee20008000a00 */
[----:B------:R-:W-:Y:S02]  /*0030*/  PRMT R56, RZ, 0x7610, R56 ;  /* 0x00007610ff387816 */ /* 0x000fe40000000038 */
[----:B------:R-:W-:Y:S01]  /*0040*/  ELECT P5, URZ, PT ;  /* 0x0000000000ff782f */ /* 0x000fe200038a0000 */
[----:B------:R-:W4:Y:S01]  /*0050*/  LDCU.64 UR44, c[0x0][0x358] ;  /* 0x00006b00ff2c77ac */ /* 0x000f220008000a00 */
[----:B---3--:R-:W-:-:S04]  /*0060*/  UISETP.NE.U32.AND UP0, UPT, UR4, URZ, UPT ;  /* 0x000000ff0400728c */ /* 0x008fc8000bf05070 */
[----:B------:R-:W-:Y:S01]  /*0070*/  UISETP.NE.AND.EX UP0, UPT, UR5, URZ, UPT, UP0 ;  /* 0x000000ff0500728c */ /* 0x000fe2000bf05300 */
[----:B--2---:R-:W-:-:S05]  /*0080*/  SHF.R.U32.HI R60, RZ, 0x5, R66 ;  /* 0x00000005ff3c7819 */ /* 0x004fca0000011642 */
[----:B------:R-:W2:Y:S02]  /*0090*/  SHFL.IDX PT, R0, R60, RZ, 0x1f ;  /* 0x00001fff3c007589 */ /* 0x000ea400000e0000 */
[----:B--2---:R-:W-:Y:S01]  /*00a0*/  R2UR UR8, R0 ;  /* 0x00000000000872ca */ /* 0x004fe200000e0000 */
[----:B-1--4-:R-:W-:-:S14]  /*00b0*/  BRA.U UP0, `(.L_x_0) ;  /* 0x00000001002c7547 */ /* 0x012fdc000b800000 */
[----:B------:R-:W1:Y:S02]  /*00c0*/  LDCU.64 UR6, c[0x0][0x888] ;  /* 0x00011100ff0677ac */ /* 0x000e640008000a00 */
[----:B-1----:R-:W-:-:S04]  /*00d0*/  UISETP.NE.U32.AND UP0, UPT, UR6, URZ, UPT ;  /* 0x000000ff0600728c */ /* 0x002fc8000bf05070 */
[----:B------:R-:W-:-:S09]  /*00e0*/  UISETP.NE.AND.EX UP0, UPT, UR7, URZ, UPT, UP0 ;  /* 0x000000ff0700728c */ /* 0x000fd2000bf05300 */
[----:B------:R-:W-:Y:S05]  /*00f0*/  BRA.U !UP0, `(.L_x_1) ;  /* 0x0000000108147547 */ /* 0x000fea000b800000 */
[----:B------:R-:W1:Y:S02]  /*0100*/  LDC.64 R2, c[0x0][0x888] ;  /* 0x00022200ff027b82 */ /* 0x000e640000000a00 */
[----:B-1----:R-:W2:Y:S01]  /*0110*/  LDG.E R0, desc[UR44][R2.64] ;  /* 0x0000002c02007981 */ /* 0x002ea2000c1e1900 */
[----:B------:R-:W-:Y:S01]  /*0120*/  HFMA2 R56, -RZ, RZ, 0, 5.9604644775390625e-08 ;  /* 0x00000001ff387431 */ /* 0x000fe200000001ff */
[----:B--2---:R-:W-:Y:S01]  /*0130*/  R2UR UR38, R0 ;  /* 0x00000000002672ca */ /* 0x004fe200000e0000 */
[----:B------:R-:W-:Y:S05]  /*0140*/  BRA `(.L_x_0) ;  /* 0x0000000000087947 */ /* 0x000fea0003800000 */
.L_x_1:
[----:B------:R-:W-:Y:S01]  /*0150*/  HFMA2 R56, -RZ, RZ, 0, 5.9604644775390625e-08 ;  /* 0x00000001ff387431 */ /* 0x000fe200000001ff */
[----:B------:R-:W1:Y:S02]  /*0160*/  LDCU UR38, c[0x0][0x880] ;  /* 0x00011000ff2677ac */ /* 0x000e640008000800 */
.L_x_0:
[----:B------:R-:W2:Y:S02]  /*0170*/  LDCU.64 UR6, c[0x0][0x8b0] ;  /* 0x00011600ff0677ac */ /* 0x000ea40008000a00 */
[----:B--2---:R-:W-:-:S04]  /*0180*/  UISETP.NE.U32.AND UP0, UPT, UR6, URZ, UPT ;  /* 0x000000ff0600728c */ /* 0x004fc8000bf05070 */
[----:B------:R-:W-:-:S09]  /*0190*/  UISETP.NE.AND.EX UP0, UPT, UR7, URZ, UPT, UP0 ;  /* 0x000000ff0700728c */ /* 0x000fd2000bf05300 */
[----:B------:R-:W-:Y:S05]  /*01a0*/  BRA.U UP0, `(.L_x_2) ;  /* 0x0000000100207547 */ /* 0x000fea000b800000 */
[----:B------:R-:W2:Y:S02]  /*01b0*/  LDCU.64 UR6, c[0x0][0x8a8] ;  /* 0x00011500ff0677ac */ /* 0x000ea40008000a00 */
[----:B--2---:R-:W-:-:S04]  /*01c0*/  UISETP.NE.U32.AND UP0, UPT, UR6, URZ, UPT ;  /* 0x000000ff0600728c */ /* 0x004fc8000bf05070 */
[----:B------:R-:W-:-:S09]  /*01d0*/  UISETP.NE.AND.EX UP0, UPT, UR7, URZ, UPT, UP0 ;  /* 0x000000ff0700728c */ /* 0x000fd2000bf05300 */
[----:B------:R-:W-:Y:S05]  /*01e0*/  BRA.U !UP0, `(.L_x_3) ;  /* 0x00000001080c7547 */ /* 0x000fea000b800000 */
[----:B------:R-:W2:Y:S02]  /*01f0*/  LDC.64 R32, c[0x0][0x8a8] ;  /* 0x00022a00ff207b82 */ /* 0x000ea40000000a00 */
[----:B--2---:R2:W5:Y:S01]  /*0200*/  LDG.E R32, desc[UR44][R32.64] ;  /* 0x0000002c20207981 */ /* 0x004562000c1e1900 */
[----:B------:R-:W-:Y:S05]  /*0210*/  BRA `(.L_x_2) ;  /* 0x0000000000047947 */ /* 0x000fea0003800000 */
.L_x_3:
[----:B------:R-:W3:Y:S02]  /*0220*/  LDC R32, c[0x0][0x8a0] ;  /* 0x00022800ff207b82 */ /* 0x000ee40000000800 */
.L_x_2:
[----:B------:R-:W-:Y:S01]  /*0230*/  IMAD.U32 R0, RZ, RZ, UR8 ;  /* 0x00000008ff007e24 */ /* 0x000fe2000f8e00ff */
[----:B------:R-:W-:Y:S04]  /*0240*/  BSSY.RECONVERGENT B0, `(.L_x_4) ;  /* 0x000000c000007945 */ /* 0x000fe80003800200 */
[C---:B------:R-:W-:Y:S02]  /*0250*/  ISETP.NE.OR P1, PT, R0.reuse, 0x1, !P5 ;  /* 0x000000010000780c */ /* 0x040fe40006f25670 */
[----:B------:R-:W-:-:S11]  /*0260*/  ISETP.NE.OR P0, PT, R0, 0x3, !P5 ;  /* 0x000000030000780c */ /* 0x000fd60006f05670 */
[----:B------:R-:W-:Y:S05]  /*0270*/  @P1 BRA `(.L_x_5) ;  /* 0x0000000000201947 */ /* 0x000fea0003800000 */
[----:B------:R-:W4:Y:S02]  /*0280*/  LDCU.64 UR6, c[0x0][0x348] ;  /* 0x00006900ff0677ac */ /* 0x000f240008000a00 */
[----:B----4-:R-:W-:Y:S02]  /*0290*/  UIADD3 UR10, UP1, UPT, UR6, 0x80, URZ ;  /* 0x00000080060a7890 */ /* 0x010fe4000ff3e0ff */
[----:B------:R-:W-:Y:S02]  /*02a0*/  UIADD3 UR6, UP0, UPT, UR6, 0x180, URZ ;  /* 0x0000018006067890 */ /* 0x000fe4000ff1e0ff */
[----:B------:R-:W-:Y:S02]  /*02b0*/  UIADD3.X UR11, UPT, UPT, URZ, UR7, URZ, UP1, !UPT ;  /* 0x00000007ff0b7290 */ /* 0x000fe40008ffe4ff */
[----:B------:R-:W-:-:S07]  /*02c0*/  UIADD3.X UR7, UPT, UPT, URZ, UR7, URZ, UP0, !UPT ;  /* 0x00000007ff077290 */ /* 0x000fce00087fe4ff */
[----:B------:R4:W-:Y:S02]  /*02d0*/  UTMACCTL.PF [UR10] ;  /* 0x000000000a0079b9 */ /* 0x0009e40008040000 */
[----:B------:R4:W-:Y:S02]  /*02e0*/  UTMACCTL.PF [UR6] ;  /* 0x00000000060079b9 */ /* 0x0009e40008040000 */
[----:B----4-:R-:W-:Y:S01]  /*02f0*/  NOP ;  /* 0x0000000000007918 */ /* 0x010fe20000000000 */
.L_x_5:
[----:B-1----:R-:W-:Y:S05]  /*0300*/  BSYNC.RECONVERGENT B0 ;  /* 0x0000000000007941 */ /* 0x002fea0003800200 */
.L_x_4:
[----:B------:R-:W-:Y:S04]  /*0310*/  BSSY.RECONVERGENT B0, `(.L_x_6) ;  /* 0x000000a000007945 */ /* 0x000fe80003800200 */
[----:B------:R-:W-:Y:S05]  /*0320*/  @P0 BRA `(.L_x_7) ;  /* 0x0000000000200947 */ /* 0x000fea0003800000 */
[----:B------:R-:W1:Y:S02]  /*0330*/  LDCU.64 UR6, c[0x0][0x348] ;  /* 0x00006900ff0677ac */ /* 0x000e640008000a00 */
[----:B-1----:R-:W-:Y:S02]  /*0340*/  UIADD3 UR10, UP1, UPT, UR6, 0x580, URZ ;  /* 0x00000580060a7890 */ /* 0x002fe4000ff3e0ff */
[----:B------:R-:W-:Y:S02]  /*0350*/  UIADD3 UR6, UP0, UPT, UR6, 0x680, URZ ;  /* 0x0000068006067890 */ /* 0x000fe4000ff1e0ff */
[----:B------:R-:W-:Y:S02]  /*0360*/  UIADD3.X UR11, UPT, UPT, URZ, UR7, URZ, UP1, !UPT ;  /* 0x00000007ff0b7290 */ /* 0x000fe40008ffe4ff */
[----:B------:R-:W-:-:S07]  /*0370*/  UIADD3.X UR7, UPT, UPT, URZ, UR7, URZ, UP0, !UPT ;  /* 0x00000007ff077290 */ /* 0x000fce00087fe4ff */
[----:B------:R1:W-:Y:S02]  /*0380*/  UTMACCTL.PF [UR10] ;  /* 0x000000000a0079b9 */ /* 0x0003e40008040000 */
[----:B------:R1:W-:Y:S02]  /*0390*/  UTMACCTL.PF [UR6] ;  /* 0x00000000060079b9 */ /* 0x0003e40008040000 */
[----:B-1----:R-:W-:Y:S01]  /*03a0*/  NOP ;  /* 0x0000000000007918 */ /* 0x002fe20000000000 */
.L_x_7:
[----:B------:R-:W-:Y:S05]  /*03b0*/  BSYNC.RECONVERGENT B0 ;  /* 0x0000000000007941 */ /* 0x000fea0003800200 */
.L_x_6:
[----:B------:R-:W1:Y:S01]  /*03c0*/  LDCU.64 UR6, c[0x0][0x888] ;  /* 0x00011100ff0677ac */ /* 0x000e620008000a00 */
[----:B------:R-:W-:Y:S02]  /*03d0*/  UISETP.EQ.U32.AND UP1, UPT, UR4, URZ, UPT ;  /* 0x000000ff0400728c */ /* 0x000fe4000bf22070 */
[----:B------:R-:W-:Y:S02]  /*03e0*/  UPLOP3.LUT UP2, UPT, UPT, UPT, UPT, 0x80, 0x8 ;  /* 0x000000000008789c */ /* 0x000fe40003f4f070 */
[----:B-1----:R-:W-:-:S04]  /*03f0*/  UISETP.NE.U32.AND UP0, UPT, UR6, URZ, UPT ;  /* 0x000000ff0600728c */ /* 0x002fc8000bf05070 */
[----:B------:R-:W-:-:S04]  /*0400*/  UISETP.NE.AND.EX UP0, UPT, UR7, URZ, UPT, UP0 ;  /* 0x000000ff0700728c */ /* 0x000fc8000bf05300 */
[----:B------:R-:W-:-:S04]  /*0410*/  UISETP.EQ.OR.EX UP3, UPT, UR5, URZ, !UP0, UP1 ;  /* 0x000000ff0500728c */ /* 0x000fc8000c762710 */
[----:B------:R-:W-:-:S05]  /*0420*/  UP2UR UR47, UPR, URZ, 0x8 ;  /* 0x00000008ff2f7883 */ /* 0x000fca0008000000 */
[----:B------:R-:W-:Y:S07]  /*0430*/  BRA.U !UP3, `(.L_x_8) ;  /* 0x000000010b1c7547 */ /* 0x000fee000b800000 */
[----:B------:R-:W-:Y:S02]  /*0440*/  UISETP.NE.U32.AND UP2, UPT, UR4, URZ, UPT ;  /* 0x000000ff0400728c */ /* 0x000fe4000bf45070 */
[----:B------:R-:W-:Y:S02]  /*0450*/  UISETP.NE.AND UP1, UPT, UR38, URZ, UPT ;  /* 0x000000ff2600728c */ /* 0x000fe4000bf25270 */
[----:B------:R-:W-:Y:S02]  /*0460*/  UISETP.NE.AND.EX UP2, UPT, UR5, URZ, UPT, UP2 ;  /* 0x000000ff0500728c */ /* 0x000fe4000bf45320 */
[----:B------:R-:W-:-:S09]  /*0470*/  USEL UR4, URZ, 0xffffffff, UP0 ;  /* 0xffffffffff047887 */ /* 0x000fd20008000000 */
[----:B------:R-:W-:-:S04]  /*0480*/  @!UP2 USEL UR4, URZ, 0xffffffff, UP1 ;  /* 0xffffffffff04a887 */ /* 0x000fc80008800000 */
[----:B------:R-:W-:-:S04]  /*0490*/  ULOP3.LUT UR4, UR4, 0x1, URZ, 0xc0, !UPT ;  /* 0x0000000104047892 */ /* 0x000fc8000f8ec0ff */
[----:B------:R-:W-:-:S11]  /*04a0*/  UISETP.NE.U32.AND UP2, UPT, UR4, 0x1, UPT ;  /* 0x000000010400788c */ /* 0x000fd6000bf45070 */
.L_x_8:
[----:B------:R-:W1:Y:S01]  /*04b0*/  SHFL.IDX PT, R2, R60, RZ, 0x1f ;  /* 0x00001fff3c027589 */ /* 0x000e6200000e0000 */
[----:B------:R-:W-:-:S04]  /*04c0*/  UISETP.NE.AND UP1, UPT, UR8, 0x2, UPT ;  /* 0x000000020800788c */ /* 0x000fc8000bf25270 */
[----:B------:R-:W-:Y:S01]  /*04d0*/  USEL UR13, URZ, 0x1, UP1 ;  /* 0x00000001ff0d7887 */ /* 0x000fe20008800000 */
[----:B-1----:R-:W-:-:S13]  /*04e0*/  ISETP.NE.AND P0, PT, R2, RZ, PT ;  /* 0x000000ff0200720c */ /* 0x002fda0003f05270 */
[----:B------:R-:W-:Y:S05]  /*04f0*/  @P0 BRA `(.L_x_9) ;  /* 0x0000000000940947 */ /* 0x000fea0003800000 */
[----:B------:R-:W-:Y:S01]  /*0500*/  ELECT P0, URZ, PT ;  /* 0x0000000000ff782f */ /* 0x000fe20003800000 */
[----:B------:R-:W-:-:S12]  /*0510*/  BSSY.RECONVERGENT B0, `(.L_x_9) ;  /* 0x0000023000007945 */ /* 0x000fd80003800200 */
[----:B------:R-:W-:Y:S05]  /*0520*/  @!P0 BRA `(.L_x_10) ;  /* 0x0000000000848947 */ /* 0x000fea0003800000 */
[----:B------:R-:W1:Y:S01]  /*0530*/  S2UR UR5, SR_CgaCtaId ;  /* 0x00000000000579c3 */ /* 0x000e620000008800 */
[----:B------:R-:W-:Y:S01]  /*0540*/  UMOV UR6, 0x400 ;  /* 0x0000040000067882 */ /* 0x000fe20000000000 */
[----:B------:R-:W-:Y:S01]  /*0550*/  UMOV UR4, 0x1 ;  /* 0x0000000100047882 */ /* 0x000fe20000000000 */
[----:B-1----:R-:W-:Y:S02]  /*0560*/  ULEA UR5, UR5, UR6, 0x18 ;  /* 0x0000000605057291 */ /* 0x002fe4000f8ec0ff */
[----:B------:R-:W-:-:S04]  /*0570*/  UIADD3 UR6, UPT, UPT, -UR4, 0x100000, URZ ;  /* 0x0010000004067890 */ /* 0x000fc8000fffe1ff */
[----:B------:R-:W-:Y:S02]  /*0580*/  USHF.L.U32 UR7, UR6, 0xb, URZ ;  /* 0x0000000b06077899 */ /* 0x000fe400080006ff */
[----:B------:R-:W-:Y:S01]  /*0590*/  USHF.L.U32 UR6, UR6, 0x1, URZ ;  /* 0x0000000106067899 */ /* 0x000fe200080006ff */
[----:B------:R-:W1:Y:S11]  /*05a0*/  FENCE.VIEW.ASYNC.S ;  /* 0x00000000000073c6 */ /* 0x000e760000000000 */
[----:B-1----:R1:W4:Y:S01]  /*05b0*/  SYNCS.EXCH.64 URZ, [UR5], UR6 ;  /* 0x0000000605ff75b2 */ /* 0x0023220008000100 */
[----:B------:R1:W1:Y:S01]  /*05c0*/  SYNCS.EXCH.64 URZ, [UR5+0x60], UR6 ;  /* 0x0000600605ff75b2 */ /* 0x0002620008000100 */
        /* <DEDUP_REMOVED lines=22> */
[----:B----4-:R-:W-:Y:S01]  /*0730*/  NOP ;  /* 0x0000000000007918 */ /* 0x010fe20000000000 */
.L_x_10:
[----:B-1----:R-:W-:Y:S05]  /*0740*/  BSYNC.RECONVERGENT B0 ;  /* 0x0000000000007941 */ /* 0x002fea0003800200 */
.L_x_9:
[----:B------:R-:W1:Y:S01]  /*0750*/  SHFL.IDX PT, R2, R60, RZ, 0x1f ;  /* 0x00001fff3c027589 */ /* 0x000e6200000e0000 */
[----:B------:R-:W-:Y:S01]  /*0760*/  NOP ;  /* 0x0000000000007918 */ /* 0x000fe20000000000 */
[----:B-1----:R-:W-:-:S13]  /*0770*/  ISETP.NE.AND P0, PT, R2, 0x1, PT ;  /* 0x000000010200780c */ /* 0x002fda0003f05270 */
[----:B------:R-:W-:Y:S05]  /*0780*/  @P0 BRA `(.L_x_11) ;  /* 0x0000000000400947 */ /* 0x000fea0003800000 */
[----:B------:R-:W1:Y:S01]  /*0790*/  S2UR UR6, SR_CgaCtaId ;  /* 0x00000000000679c3 */ /* 0x000e620000008800 */
[----:B------:R-:W-:Y:S01]  /*07a0*/  UMOV UR7, 0x400 ;  /* 0x0000040000077882 */ /* 0x000fe20000000000 */
[----:B------:R-:W-:Y:S01]  /*07b0*/  UMOV UR5, 0x20 ;  /* 0x0000002000057882 */ /* 0x000fe20000000000 */
[----:B------:R-:W-:Y:S01]  /*07c0*/  UMOV UR4, 0x80 ;  /* 0x0000008000047882 */ /* 0x000fe20000000000 */
[----:B------:R-:W-:-:S04]  /*07d0*/  UIADD3 UR10, UPT, UPT, -UR5, 0x100000, URZ ;  /* 0x00100000050a7890 */ /* 0x000fc8000fffe1ff */
[----:B------:R-:W-:Y:S02]  /*07e0*/  USHF.L.U32 UR11, UR10, 0xb, URZ ;  /* 0x0000000b0a0b7899 */ /* 0x000fe400080006ff */
[----:B------:R-:W-:Y:S02]  /*07f0*/  USHF.L.U32 UR10, UR10, 0x1, URZ ;  /* 0x000000010a0a7899 */ /* 0x000fe400080006ff */
[----:B------:R-:W-:-:S04]  /*0800*/  UIADD3 UR4, UPT, UPT, -UR4, 0x100000, URZ ;  /* 0x0010000004047890 */ /* 0x000fc8000fffe1ff */
[----:B------:R-:W-:Y:S02]  /*0810*/  USHF.L.U32 UR5, UR4, 0xb, URZ ;  /* 0x0000000b04057899 */ /* 0x000fe400080006ff */
[----:B------:R-:W-:Y:S01]  /*0820*/  USHF.L.U32 UR4, UR4, 0x1, URZ ;  /* 0x0000000104047899 */ /* 0x000fe200080006ff */
[----:B------:R-:W-:Y:S01]  /*0830*/  ELECT P0, URZ, PT ;  /* 0x0000000000ff782f */ /* 0x000fe20003800000 */
[----:B-1----:R-:W-:Y:S01]  /*0840*/  ULEA UR6, UR6, UR7, 0x18 ;  /* 0x0000000706067291 */ /* 0x002fe2000f8ec0ff */
[----:B------:R-:W1:Y:S11]  /*0850*/  FENCE.VIEW.ASYNC.S ;  /* 0x00000000000073c6 */ /* 0x000e760000000000 */
[----:B-1----:R1:W4:Y:S01]  /*0860*/  SYNCS.EXCH.64 URZ, [UR6+0xc0], UR10 ;  /* 0x0000c00a06ff75b2 */ /* 0x0023220008000100 */
[----:B------:R1:W1:Y:S01]  /*0870*/  SYNCS.EXCH.64 URZ, [UR6+0xc8], UR4 ;  /* 0x0000c80406ff75b2 */ /* 0x0002620008000100 */
[----:B------:R-:W-:Y:S01]  /*0880*/  NOP ;  /* 0x0000000000007918 */ /* 0x000fe20000000000 */
.L_x_11:
[----:B------:R-:W2:Y:S01]  /*0890*/  SHFL.IDX PT, R2, R60, RZ, 0x1f ;  /* 0x00001fff3c027589 */ /* 0x000ea200000e0000 */
[----:B------:R-:W-:Y:S01]  /*08a0*/  NOP ;  /* 0x0000000000007918 */ /* 0x000fe20000000000 */
[----:B--2---:R-:W-:-:S13]  /*08b0*/  ISETP.NE.AND P0, PT, R2, 0x3, PT ;  /* 0x000000030200780c */ /* 0x004fda0003f05270 */
[----:B------:R-:W-:Y:S05]  /*08c0*/  @P0 BRA `(.L_x_12) ;  /* 0x0000000000300947 */ /* 0x000fea0003800000 */
[----:B-1----:R-:W1:Y:S01]  /*08d0*/  S2UR UR5, SR_CgaCtaId ;  /* 0x00000000000579c3 */ /* 0x002e620000008800 */
[----:B------:R-:W-:Y:S01]  /*08e0*/  UMOV UR6, 0x400 ;  /* 0x0000040000067882 */ /* 0x000fe20000000000 */
[----:B------:R-:W-:Y:S01]  /*08f0*/  UMOV UR4, 0x20 ;  /* 0x0000002000047882 */ /* 0x000fe20000000000 */
[----:B------:R-:W-:Y:S01]  /*0900*/  ELECT P0, URZ, PT ;  /* 0x0000000000ff782f */ /* 0x000fe20003800000 */
[----:B-1----:R-:W-:Y:S02]  /*0910*/  ULEA UR5, UR5, UR6, 0x18 ;  /* 0x0000000605057291 */ /* 0x002fe4000f8ec0ff */
[----:B------:R-:W-:-:S04]  /*0920*/  UIADD3 UR6, UPT, UPT, -UR4, 0x100000, URZ ;  /* 0x0010000004067890 */ /* 0x000fc8000fffe1ff */
[----:B------:R-:W-:Y:S02]  /*0930*/  USHF.L.U32 UR7, UR6, 0xb, URZ ;  /* 0x0000000b06077899 */ /* 0x000fe400080006ff */
[----:B------:R-:W-:Y:S01]  /*0940*/  USHF.L.U32 UR6, UR6, 0x1, URZ ;  /* 0x0000000106067899 */ /* 0x000fe200080006ff */
[----:B------:R-:W1:Y:S11]  /*0950*/  FENCE.VIEW.ASYNC.S ;  /* 0x00000000000073c6 */ /* 0x000e760000000000 */
[----:B-1----:R2:W1:Y:S01]  /*0960*/  SYNCS.EXCH.64 URZ, [UR5+0xd0], UR6 ;  /* 0x0000d00605ff75b2 */ /* 0x0024620008000100 */
[----:B------:R2:W1:Y:S02]  /*0970*/  SYNCS.EXCH.64 URZ, [UR5+0xd8], UR6 ;  /* 0x0000d80605ff75b2 */ /* 0x0004640008000100 */
[----:B--2---:R-:W-:Y:S01]  /*0980*/  NOP ;  /* 0x0000000000007918 */ /* 0x004fe20000000000 */
.L_x_12:
[----:B------:R-:W2:Y:S01]  /*0990*/  SHFL.IDX PT, R2, R60, RZ, 0x1f ;  /* 0x00001fff3c027589 */ /* 0x000ea200000e0000 */
[----:B------:R-:W-:Y:S01]  /*09a0*/  NOP ;  /* 0x0000000000007918 */ /* 0x000fe20000000000 */
[----:B--2---:R-:W-:-:S13]  /*09b0*/  ISETP.NE.AND P0, PT, R2, 0x4, PT ;  /* 0x000000040200780c */ /* 0x004fda0003f05270 */
[----:B------:R-:W-:Y:S05]  /*09c0*/  @P0 BRA `(.L_x_13) ;  /* 0x00000000004c0947 */ /* 0x000fea0003800000 */
[----:B-1----:R-:W1:Y:S01]  /*09d0*/  S2UR UR5, SR_CgaCtaId ;  /* 0x00000000000579c3 */ /* 0x002e620000008800 */
[----:B------:R-:W-:Y:S01]  /*09e0*/  UMOV UR7, 0x100 ;  /* 0x0000010000077882 */ /* 0x000fe20000000000 */
[----:B------:R-:W-:Y:S01]  /*09f0*/  UMOV UR6, 0x400 ;  /* 0x0000040000067882 */ /* 0x000fe20000000000 */
[----:B------:R-:W-:Y:S01]  /*0a00*/  USEL UR7, UR7, 0xe0, UP2 ;  /* 0x000000e007077887 */ /* 0x000fe20009000000 */
[----:B------:R-:W-:Y:S01]  /*0a10*/  UMOV UR4, 0x1 ;  /* 0x0000000100047882 */ /* 0x000fe20000000000 */
[----:B------:R-:W-:Y:S01]  /*0a20*/  ELECT P0, URZ, PT ;  /* 0x0000000000ff782f */ /* 0x000fe20003800000 */
[----:B------:R-:W-:-:S04]  /*0a30*/  UIADD3 UR10, UPT, UPT, -UR4, 0x100000, URZ ;  /* 0x00100000040a7890 */ /* 0x000fc8000fffe1ff */
[----:B------:R-:W-:Y:S02]  /*0a40*/  USHF.L.U32 UR11, UR10, 0xb, URZ ;  /* 0x0000000b0a0b7899 */ /* 0x000fe400080006ff */
[----:B------:R-:W-:Y:S02]  /*0a50*/  USHF.L.U32 UR10, UR10, 0x1, URZ ;  /* 0x000000010a0a7899 */ /* 0x000fe400080006ff */
[----:B-1----:R-:W-:Y:S02]  /*0a60*/  ULEA UR5, UR5, UR6, 0x18 ;  /* 0x0000000605057291 */ /* 0x002fe4000f8ec0ff */
[----:B------:R-:W-:-:S04]  /*0a70*/  UIADD3 UR6, UPT, UPT, -UR7, 0x100000, URZ ;  /* 0x0010000007067890 */ /* 0x000fc8000fffe1ff */
[----:B------:R-:W-:Y:S02]  /*0a80*/  USHF.L.U32 UR7, UR6, 0xb, URZ ;  /* 0x0000000b06077899 */ /* 0x000fe400080006ff */
[----:B------:R-:W-:Y:S01]  /*0a90*/  USHF.L.U32 UR6, UR6, 0x1, URZ ;  /* 0x0000000106067899 */ /* 0x000fe200080006ff */
[----:B------:R-:W1:Y:S03]  /*0aa0*/  FENCE.VIEW.ASYNC.S ;  /* 0x00000000000073c6 */ /* 0x000e660000000000 */
[----:B-1----:R2:W1:Y:S08]  /*0ab0*/  SYNCS.EXCH.64 URZ, [UR5+0xe0], UR10 ;  /* 0x0000e00a05ff75b2 */ /* 0x0024700008000100 */
[----:B------:R2:W1:Y:S01]  /*0ac0*/  SYNCS.EXCH.64 URZ, [UR5+0xf0], UR6 ;  /* 0x0000f00605ff75b2 */ /* 0x0004620008000100 */
[----:B------:R2:W1:Y:S01]  /*0ad0*/  SYNCS.EXCH.64 URZ, [UR5+0xe8], UR10 ;  /* 0x0000e80a05ff75b2 */ /* 0x0004620008000100 */
[----:B------:R2:W1:Y:S02]  /*0ae0*/  SYNCS.EXCH.64 URZ, [UR5+0xf8], UR6 ;  /* 0x0000f80605ff75b2 */ /* 0x0004640008000100 */
[----:B--2---:R-:W-:Y:S01]  /*0af0*/  NOP ;  /* 0x0000000000007918 */ /* 0x004fe20000000000 */
.L_x_13:
[----:B------:R-:W2:Y:S01]  /*0b00*/  SHFL.IDX PT, R2, R60, RZ, 0x1f ;  /* 0x00001fff3c027589 */ /* 0x000ea200000e0000 */
[----:B------:R-:W-:Y:S01]  /*0b10*/  NOP ;  /* 0x0000000000007918 */ /* 0x000fe20000000000 */
[----:B--2---:R-:W-:-:S13]  /*0b20*/  ISETP.NE.AND P0, PT, R2, 0x5, PT ;  /* 0x000000050200780c */ /* 0x004fda0003f05270 */
[----:B------:R-:W-:Y:S05]  /*0b30*/  @P0 BRA `(.L_x_14) ;  /* 0x0000000000580947 */ /* 0x000fea0003800000 */
[----:B-1----:R-:W1:Y:S01]  /*0b40*/  S2UR UR6, SR_CgaCtaId ;  /* 0x00000000000679c3 */ /* 0x002e620000008800 */
        /* <DEDUP_REMOVED lines=12> */
[----:B-1----:R2:W1:Y:S01]  /*0c10*/  SYNCS.EXCH.64 URZ, [UR6+0x100], UR10 ;  /* 0x0001000a06ff75b2 */ /* 0x0024620008000100 */
[----:B------:R2:W1:Y:S01]  /*0c20*/  SYNCS.EXCH.64 URZ, [UR6+0x120], UR4 ;  /* 0x0001200406ff75b2 */ /* 0x0004620008000100 */
[----:B------:R2:W1:Y:S01]  /*0c30*/  SYNCS.EXCH.64 URZ, [UR6+0x108], UR10 ;  /* 0x0001080a06ff75b2 */ /* 0x0004620008000100 */
[----:B------:R2:W1:Y:S01]  /*0c40*/  SYNCS.EXCH.64 URZ, [UR6+0x128], UR4 ;  /* 0x0001280406ff75b2 */ /* 0x0004620008000100 */
[----:B------:R2:W1:Y:S01]  /*0c50*/  SYNCS.EXCH.64 URZ, [UR6+0x110], UR10 ;  /* 0x0001100a06ff75b2 */ /* 0x0004620008000100 */
[----:B------:R2:W1:Y:S01]  /*0c60*/  SYNCS.EXCH.64 URZ, [UR6+0x130], UR4 ;  /* 0x0001300406ff75b2 */ /* 0x0004620008000100 */
[----:B------:R2:W1:Y:S01]  /*0c70*/  SYNCS.EXCH.64 URZ, [UR6+0x118], UR10 ;  /* 0x0001180a06ff75b2 */ /* 0x0004620008000100 */
[----:B------:R2:W1:Y:S02]  /*0c80*/  SYNCS.EXCH.64 URZ, [UR6+0x138], UR4 ;  /* 0x0001380406ff75b2 */ /* 0x0004640008000100 */
[----:B--2---:R-:W-:Y:S01]  /*0c90*/  NOP ;  /* 0x0000000000007918 */ /* 0x004fe20000000000 */
.L_x_14:
        /* <DEDUP_REMOVED lines=14> */
[----:B------:R2:W1:Y:S01]  /*0d80*/  SYNCS.EXCH.64 URZ, [UR5+0x150], UR6 ;  /* 0x0001500605ff75b2 */ /* 0x0004620008000100 */
[----:B------:R2:W1:Y:S01]  /*0d90*/  SYNCS.EXCH.64 URZ, [UR5+0x148], UR6 ;  /* 0x0001480605ff75b2 */ /* 0x0004620008000100 */
[----:B------:R2:W1:Y:S02]  /*0da0*/  SYNCS.EXCH.64 URZ, [UR5+0x158], UR6 ;  /* 0x0001580605ff75b2 */ /* 0x0004640008000100 */
[----:B--2---:R-:W-:Y:S01]  /*0db0*/  NOP ;  /* 0x0000000000007918 */ /* 0x004fe20000000000 */
.L_x_15:
[----:B-1----:R-:W1:Y:S01]  /*0dc0*/  S2UR UR5, SR_CTAID.X ;  /* 0x00000000000579c3 */ /* 0x002e620000002500 */
[----:B------:R-:W-:-:S05]  /*0dd0*/  CS2R.32 R55, SR_CgaSize ;  /* 0x0000000000377805 */ /* 0x000fca0000008a00 */
[----:B------:R-:W-:-:S05]  /*0de0*/  IMAD R55, R55, -0xa0, RZ ;  /* 0xffffff6037377824 */ /* 0x000fca00078e02ff */
[----:B------:R-:W-:-:S14]  /*0df0*/  R2UR UR7, R55 ;  /* 0x00000000370772ca */ /* 0x000fdc00000e0000 */
[----:B------:R-:W2:Y:S01]  /*0e00*/  LDCU UR7, c[0x0][UR7+0x2b0] ;  /* 0x00005600070777ac */ /* 0x000ea20008000800 */
[----:B------:R-:W-:Y:S01]  /*0e10*/  NOP ;  /* 0x0000000000007918 */ /* 0x000fe20000000000 */
[----:B------:R-:W-:-:S05]  /*0e20*/  CS2R.32 R55, SR_CgaSize ;  /* 0x0000000000377805 */ /* 0x000fca0000008a00 */
[----:B------:R-:W-:-:S05]  /*0e30*/  IMAD R55, R55, -0xa0, RZ ;  /* 0xffffff6037377824 */ /* 0x000fca00078e02ff */
[----:B------:R-:W-:-:S14]  /*0e40*/  R2UR UR6, R55 ;  /* 0x00000000370672ca */ /* 0x000fdc00000e0000 */
[----:B------:R-:W3:Y:S01]  /*0e50*/  LDCU UR6, c[0x0][UR6+0x2b4] ;  /* 0x00005680060677ac */ /* 0x000ee20008000800 */
[----:B------:R-:W4:Y:S08]  /*0e60*/  S2UR UR4, SR_CTAID.Y ;  /* 0x00000000000479c3 */ /* 0x000f300000002600 */
[----:B------:R-:W3:Y:S01]  /*0e70*/  LDC R10, c[0x0][0xb24] ;  /* 0x0002c900ff0a7b82 */ /* 0x000ee20000000800 */
[----:B-1----:R-:W-:-:S02]  /*0e80*/  I2FP.F32.U32 R53, UR5 ;  /* 0x0000000500357c45 */ /* 0x002fc40008201000 */
[----:B------:R-:W-:-:S05]  /*0e90*/  CS2R.32 R3, SR_CgaSize ;  /* 0x0000000000037805 */ /* 0x000fca0000008a00 */
[----:B------:R-:W-:-:S06]  /*0ea0*/  IMAD R3, R3, -0xa0, RZ ;  /* 0xffffff6003037824 */ /* 0x000fcc00078e02ff */
[----:B------:R-:W1:Y:S01]  /*0eb0*/  LDC R3, c[0x0][R3+0x2a0] ;  /* 0x0000a80003037b82 */ /* 0x000e620000000800 */
[----:B------:R-:W-:Y:S01]  /*0ec0*/  MOV R55, UR5 ;  /* 0x0000000500377c02 */ /* 0x000fe20008000f00 */
[----:B--2---:R-:W-:Y:S01]  /*0ed0*/  FMUL R53, R53, UR7 ;  /* 0x0000000735357c20 */ /* 0x004fe20008400000 */
[----:B----4-:R-:W-:Y:S02]  /*0ee0*/  I2FP.F32.U32 R52, UR4 ;  /* 0x0000000400347c45 */ /* 0x010fe40008201000 */
[----:B------:R-:W-:-:S05]  /*0ef0*/  CS2R.32 R2, SR_CgaSize ;  /* 0x0000000000027805 */ /* 0x000fca0000008a00 */
[----:B------:R-:W-:-:S06]  /*0f00*/  IMAD R2, R2, -0xa0, RZ ;  /* 0xffffff6002027824 */ /* 0x000fcc00078e02ff */
[----:B------:R-:W2:Y:S01]  /*0f10*/  LDC R2, c[0x0][R2+0x2a4] ;  /* 0x0000a90002027b82 */ /* 0x000ea20000000800 */
[----:B------:R-:W-:Y:S01]  /*0f20*/  MOV R54, UR4 ;  /* 0x0000000400367c02 */ /* 0x000fe20008000f00 */
[----:B------:R-:W4:Y:S01]  /*0f30*/  F2I.U32.TRUNC.NTZ R53, R53 ;  /* 0x0000003500357305 */ /* 0x000f22000020f000 */
[----:B---3--:R-:W-:-:S05]  /*0f40*/  FMUL R52, R52, UR6 ;  /* 0x0000000634347c20 */ /* 0x008fca0008400000 */
[----:B------:R-:W-:Y:S01]  /*0f50*/  BAR.SYNC.DEFER_BLOCKING 0x0 ;  /* 0x0000000000007b1d */ /* 0x000fe20000010000 */
[----:B------:R-:W-:-:S05]  /*0f60*/  ISETP.GE.AND P0, PT, R10, 0x1, PT ;  /* 0x000000010a00780c */ /* 0x000fca0003f06270 */
[----:B------:R-:W3:Y:S02]  /*0f70*/  F2I.U32.TRUNC.NTZ R52, R52 ;  /* 0x0000003400347305 */ /* 0x000ee4000020f000 */
[----:B------:R-:W2:Y:S01]  /*0f80*/  S2UR UR36, SR_CTAID.Z ;  /* 0x00000000002479c3 */ /* 0x000ea20000002700 */
[----:B----4-:R-:W-:-:S05]  /*0f90*/  IADD3 R53, PT, PT, -R53, RZ, RZ ;  /* 0x000000ff35357210 */ /* 0x010fca0007ffe1ff */
[----:B-1----:R-:W-:Y:S01]  /*0fa0*/  IMAD R53, R3, R53, UR5 ;  /* 0x0000000503357e24 */ /* 0x002fe2000f8e0235 */
[----:B---3--:R-:W-:-:S05]  /*0fb0*/  IADD3 R52, PT, PT, -R52, RZ, RZ ;  /* 0x000000ff34347210 */ /* 0x008fca0007ffe1ff */
[----:B--2---:R-:W-:Y:S01]  /*0fc0*/  IMAD R52, R2, R52, UR4 ;  /* 0x0000000402347e24 */ /* 0x004fe2000f8e0234 */
[----:B------:R-:W-:Y:S06]  /*0fd0*/  @!P0 BRA `(.L_x_16) ;  /* 0x0000000000b88947 */ /* 0x000fec0003800000 */
[----:B------:R-:W1:Y:S01]  /*0fe0*/  LDC.64 R4, c[0x0][0xb18] ;  /* 0x0002c600ff047b82 */ /* 0x000e620000000a00 */
[----:B------:R-:W-:-:S07]  /*0ff0*/  ISETP.NE.AND P0, PT, R10, 0x1, PT ;  /* 0x000000010a00780c */ /* 0x000fce0003f05270 */
[----:B------:R-:W2:Y:S08]  /*1000*/  LDC R9, c[0x0][0xb0c] ;  /* 0x0002c300ff097b82 */ /* 0x000eb00000000800 */
[----:B------:R-:W3:Y:S08]  /*1010*/  LDC R12, c[0x0][0x370] ;  /* 0x0000dc00ff0c7b82 */ /* 0x000ef00000000800 */
[----:B------:R-:W4:Y:S01]  /*1020*/  LDC R11, c[0x0][0x374] ;  /* 0x0000dd00ff0b7b82 */ /* 0x000f220000000800 */
[----:B-1----:R-:W-:-:S07]  /*1030*/  ISETP.NE.AND P1, PT, R4, 0x1, PT ;  /* 0x000000010400780c */ /* 0x002fce0003f25270 */
[----:B------:R-:W3:Y:S01]  /*1040*/  LDC.64 R6, c[0x0][0xb10] ;  /* 0x0002c400ff067b82 */ /* 0x000ee20000000a00 */
[----:B--2---:R-:W-:-:S07]  /*1050*/  ISETP.NE.AND P2, PT, R9, 0x1, PT ;  /* 0x000000010900780c */ /* 0x004fce0003f45270 */
[----:B------:R-:W1:Y:S08]  /*1060*/  LDC R8, c[0x0][0xb20] ;  /* 0x0002c800ff087b82 */ /* 0x000e700000000800 */
[----:B------:R-:W2:Y:S01]  /*1070*/  LDC.64 R2, c[0x0][0xb28] ;  /* 0x0002ca00ff027b82 */ /* 0x000ea20000000a00 */
[----:B----4-:R-:W-:-:S04]  /*1080*/  IMAD.HI.U32 R13, R11, R5, RZ ;  /* 0x000000050b0d7227 */ /* 0x010fc800078e00ff */
[----:B------:R-:W-:-:S04]  /*1090*/  IMAD.HI.U32 R5, R54, R5, RZ ;  /* 0x0000000536057227 */ /* 0x000fc800078e00ff */
[----:B---3--:R-:W-:-:S05]  /*10a0*/  IMAD.HI.U32 R14, R12, R6, RZ ;  /* 0x000000060c0e7227 */ /* 0x008fca00078e00ff */
[-C--:B------:R-:W-:Y:S01]  /*10b0*/  @P2 SHF.R.U32.HI R12, RZ, R7.reuse, R14 ;  /* 0x00000007ff0c2219 */ /* 0x080fe2000001160e */
[----:B------:R-:W-:Y:S01]  /*10c0*/  IMAD.HI.U32 R14, R55, R6, RZ ;  /* 0x00000006370e7227 */ /* 0x000fe200078e00ff */
[-C--:B-1----:R-:W-:Y:S02]  /*10d0*/  @P1 SHF.R.U32.HI R11, RZ, R8.reuse, R13 ;  /* 0x00000008ff0b1219 */ /* 0x082fe4000001160d */
[----:B------:R-:W-:Y:S02]  /*10e0*/  SHF.R.U32.HI R5, RZ, R8, R5 ;  /* 0x00000008ff057219 */ /* 0x000fe40000011605 */
[----:B------:R-:W-:Y:S02]  /*10f0*/  SHF.R.U32.HI R14, RZ, R7, R14 ;  /* 0x00000007ff0e7219 */ /* 0x000fe4000001160e */
[----:B------:R-:W-:Y:S01]  /*1100*/  SEL R5, R54, R5, !P1 ;  /* 0x0000000536057207 */ /* 0x000fe20004800000 */
[----:B--2---:R-:W-:Y:S01]  /*1110*/  IMAD.HI.U32 R13, R11, R2, RZ ;  /* 0x000000020b0d7227 */ /* 0x004fe200078e00ff */
[----:B------:R-:W-:-:S03]  /*1120*/  SEL R14, R55, R14, !P2 ;  /* 0x0000000e370e7207 */ /* 0x000fc60005000000 */
[----:B------:R-:W-:Y:S01]  /*1130*/  IMAD.HI.U32 R6, R12, R2, RZ ;  /* 0x000000020c067227 */ /* 0x000fe200078e00ff */
[----:B------:R-:W-:-:S04]  /*1140*/  @P0 SHF.R.U32.HI R11, RZ, R3, R13 ;  /* 0x00000003ff0b0219 */ /* 0x000fc8000001160d */
[----:B------:R-:W-:Y:S01]  /*1150*/  @P0 SHF.R.U32.HI R12, RZ, R3, R6 ;  /* 0x00000003ff0c0219 */ /* 0x000fe20000011606 */
[----:B------:R-:W-:-:S04]  /*1160*/  IMAD R11, R11, R10, RZ ;  /* 0x0000000a0b0b7224 */ /* 0x000fc800078e02ff */
[----:B------:R-:W-:Y:S01]  /*1170*/  IMAD R6, R12, R10, RZ ;  /* 0x0000000a0c067224 */ /* 0x000fe200078e02ff */
[----:B------:R-:W-:-:S04]  /*1180*/  ISETP.GE.AND P1, PT, R5, R11, PT ;  /* 0x0000000b0500720c */ /* 0x000fc80003f26270 */
[----:B------:R-:W-:Y:S01]  /*1190*/  ISETP.GE.OR P1, PT, R14, R6, P1 ;  /* 0x000000060e00720c */ /* 0x000fe20000f26670 */
[----:B------:R-:W-:-:S05]  /*11a0*/  IMAD.HI.U32 R6, R5, R2, RZ ;  /* 0x0000000205067227 */ /* 0x000fca00078e00ff */
[----:B------:R-:W-:-:S04]  /*11b0*/  SHF.R.U32.HI R6, RZ, R3, R6 ;  /* 0x00000003ff067219 */ /* 0x000fc80000011606 */
[----:B------:R-:W-:-:S03]  /*11c0*/  SEL R6, R5, R6, !P0 ;  /* 0x0000000605067207 */ /* 0x000fc60004000000 */
[----:B------:R-:W-:Y:S01]  /*11d0*/  @!P1 IMAD.HI.U32 R7, R14, R2, RZ ;  /* 0x000000020e079227 */ /* 0x000fe200078e00ff */
[----:B------:R-:W-:-:S04]  /*11e0*/  IADD3 R2, PT, PT, -R6, RZ, RZ ;  /* 0x000000ff06027210 */ /* 0x000fc80007ffe1ff */
[----:B------:R-:W-:Y:S01]  /*11f0*/  @!P1 SHF.R.U32.HI R3, RZ, R3, R7 ;  /* 0x00000003ff039219 */ /* 0x000fe20000011607 */
[----:B------:R-:W-:Y:S01]  /*1200*/  IMAD R2, R10, R2, R5 ;  /* 0x000000020a027224 */ /* 0x000fe200078e0205 */
[----:B------:R-:W-:Y:S02]  /*1210*/  IADD3 R7, PT, PT, -R5, RZ, RZ ;  /* 0x000000ff05077210 */ /* 0x000fe40007ffe1ff */
[----:B------:R-:W-:-:S03]  /*1220*/  @!P1 SEL R3, R14, R3, !P0 ;  /* 0x000000030e039207 */ /* 0x000fc60004000000 */
[----:B------:R-:W-:Y:S02]  /*1230*/  IMAD R7, R4, R7, R54 ;  /* 0x0000000704077224 */ /* 0x000fe400078e0236 */
[--C-:B------:R-:W-:Y:S02]  /*1240*/  @!P1 IMAD.IADD R6, R6, 0x1, -R3.reuse ;  /* 0x0000000106069824 */ /* 0x100fe400078e0a03 */
[----:B------:R-:W-:Y:S01]  /*1250*/  @!P1 IMAD R3, R2, R12, R3 ;  /* 0x0000000c02039224 */ /* 0x000fe200078e0203 */
[----:B------:R-:W-:Y:S01]  /*1260*/  IADD3 R2, PT, PT, -R14, RZ, RZ ;  /* 0x000000ff0e027210 */ /* 0x000fe20007ffe1ff */
[----:B------:R-:W-:Y:S02]  /*1270*/  @!P1 IMAD R5, R6, R10, R14 ;  /* 0x0000000a06059224 */ /* 0x000fe400078e020e */
[----:B------:R-:W-:Y:S02]  /*1280*/  @!P1 IMAD.MOV.U32 R14, RZ, RZ, R3 ;  /* 0x000000ffff0e9224 */ /* 0x000fe400078e0003 */
[----:B------:R-:W-:-:S02]  /*1290*/  IMAD R2, R9, R2, R55 ;  /* 0x0000000209027224 */ /* 0x000fc400078e0237 */
[----:B------:R-:W-:Y:S02]  /*12a0*/  IMAD R54, R5, R4, R7 ;  /* 0x0000000405367224 */ /* 0x000fe400078e0207 */
[----:B------:R-:W-:Y:S02]  /*12b0*/  IMAD R55, R14, R9, R2 ;  /* 0x000000090e377224 */ /* 0x000fe400078e0202 */
.L_x_16:
[----:B------:R-:W1:Y:S01]  /*12c0*/  LDCU UR4, c[0x0][0xb30] ;  /* 0x00016600ff0477ac */ /* 0x000e620008000800 */
[----:B------:R-:W2:Y:S08]  /*12d0*/  S2UR UR39, SR_CgaCtaId ;  /* 0x00000000002779c3 */ /* 0x000eb00000008800 */
[----:B------:R-:W3:Y:S01]  /*12e0*/  LDC R26, c[0x0][0xb24] ;  /* 0x0002c900ff1a7b82 */ /* 0x000ee20000000800 */
[----:B-1----:R-:W-:-:S09]  /*12f0*/  UISETP.NE.AND UP1, UPT, UR4, 0x1, UPT ;  /* 0x000000010400788c */ /* 0x002fd2000bf25270 */
[----:B--2---:R-:W-:Y:S05]  /*1300*/  BRA.U UP1, `(.L_x_17) ;  /* 0x0000000101407547 */ /* 0x004fea000b800000 */
[----:B------:R-:W1:Y:S08]  /*1310*/  LDC.64 R4, c[0x0][0xb10] ;  /* 0x0002c400ff047b82 */ /* 0x000e700000000a00 */
[----:B------:R-:W2:Y:S08]  /*1320*/  LDC.64 R2, c[0x0][0xb18] ;  /* 0x0002c600ff027b82 */ /* 0x000eb00000000a00 */
[----:B------:R-:W4:Y:S08]  /*1330*/  LDC R6, c[0x0][0xb20] ;  /* 0x0002c800ff067b82 */ /* 0x000f300000000800 */
[----:B------:R-:W3:Y:S01]  /*1340*/  LDC R7, c[0x0][0xb0c] ;  /* 0x0002c300ff077b82 */ /* 0x000ee20000000800 */
[----:B-1----:R-:W-:-:S05]  /*1350*/  IMAD.HI.U32 R4, R55, R4, RZ ;  /* 0x0000000437047227 */ /* 0x002fca00078e00ff */
[----:B------:R-:W-:Y:S01]  /*1360*/  SHF.R.U32.HI R4, RZ, R5, R4 ;  /* 0x00000005ff047219 */ /* 0x000fe20000011604 */
[----:B--2---:R-:W-:Y:S01]  /*1370*/  IMAD.HI.U32 R3, R54, R3, RZ ;  /* 0x0000000336037227 */ /* 0x004fe200078e00ff */
[----:B------:R-:W-:-:S04]  /*1380*/  ISETP.NE.AND P0, PT, R2, 0x1, PT ;  /* 0x000000010200780c */ /* 0x000fc80003f05270 */
[----:B----4-:R-:W-:-:S04]  /*1390*/  SHF.R.U32.HI R3, RZ, R6, R3 ;  /* 0x00000006ff037219 */ /* 0x010fc80000011603 */
[----:B------:R-:W-:Y:S02]  /*13a0*/  SEL R3, R54, R3, !P0 ;  /* 0x0000000336037207 */ /* 0x000fe40004000000 */
[----:B---3--:R-:W-:-:S04]  /*13b0*/  ISETP.NE.AND P1, PT, R7, 0x1, PT ;  /* 0x000000010700780c */ /* 0x008fc80003f25270 */
[----:B------:R-:W-:-:S05]  /*13c0*/  SEL R4, R55, R4, !P1 ;  /* 0x0000000437047207 */ /* 0x000fca0004800000 */
[----:B------:R-:W-:Y:S02]  /*13d0*/  IMAD.IADD R5, R3, 0x1, -R4 ;  /* 0x0000000103057824 */ /* 0x000fe400078e0a04 */
[----:B------:R-:W-:Y:S02]  /*13e0*/  IMAD.IADD R3, R4, 0x1, -R3 ;  /* 0x0000000104037824 */ /* 0x000fe400078e0a03 */
[----:B------:R-:W-:Y:S02]  /*13f0*/  IMAD R55, R5, R7, R55 ;  /* 0x0000000705377224 */ /* 0x000fe400078e0237 */
[----:B------:R-:W-:-:S07]  /*1400*/  IMAD R54, R3, R2, R54 ;  /* 0x0000000203367224 */ /* 0x000fce00078e0236 */
.L_x_17:
[----:B------:R-:W-:Y:S01]  /*1410*/  BAR.SYNC.DEFER_BLOCKING 0x0 ;  /* 0x0000000000007b1d */ /* 0x000fe20000010000 */
[----:B------:R-:W-:Y:S01]  /*1420*/  UISETP.NE.AND UP1, UPT, UR8, 0x2, UPT ;  /* 0x000000020800788c */ /* 0x000fe2000bf25270 */
[----:B------:R-:W-:Y:S02]  /*1430*/  ISETP.NE.OR P5, PT, R0, 0x2, !P5 ;  /* 0x000000020000780c */ /* 0x000fe40006fa5670 */
[----:B------:R-:W-:-:S06]  /*1440*/  LOP3.LUT R2, R66, 0x1f, RZ, 0xc0, !PT ;  /* 0x0000001f42027812 */ /* 0x000fcc00078ec0ff */
[----:B------:R-:W-:Y:S05]  /*1450*/  BRA.U UP1, `(.L_x_18) ;  /* 0x00000015017c7547 */ /* 0x000fea000b800000 */
[----:B------:R-:W1:Y:S01]  /*1460*/  LDCU UR13, c[0x0][0x38c] ;  /* 0x00007180ff0d77ac */ /* 0x000e620008000800 */
[----:B------:R-:W2:Y:S01]  /*1470*/  LDC R8, c[0x0][0x370] ;  /* 0x0000dc00ff087b82 */ /* 0x000ea20000000800 */
[----:B------:R-:W-:Y:S01]  /*1480*/  PLOP3.LUT P1, PT, PT, PT, UP2, 0x80, 0x8 ;  /* 0x000000000008781c */ /* 0x000fe20003f2f028 */
[----:B------:R-:W-:Y:S01]  /*1490*/  IMAD.MOV.U32 R15, RZ, RZ, 0x1 ;  /* 0x00000001ff0f7424 */ /* 0x000fe200078e00ff */
[----:B------:R-:W-:Y:S01]  /*14a0*/  ISETP.EQ.OR P4, PT, R2, RZ, P5 ;  /* 0x000000ff0200720c */ /* 0x000fe20002f82670 */
[----:B------:R-:W-:Y:S01]  /*14b0*/  IMAD.MOV.U32 R14, RZ, RZ, RZ ;  /* 0x000000ffff0e7224 */ /* 0x000fe200078e00ff */
[----:B------:R-:W-:Y:S02]  /*14c0*/  PLOP3.LUT P1, PT, P1, PT, PT, 0x8, 0x80 ;  /* 0x000000000080781c */ /* 0x000fe40000f2e170 */
[----:B------:R-:W-:Y:S01]  /*14d0*/  CS2R R12, SRZ ;  /* 0x00000000000c7805 */ /* 0x000fe2000001ff00 */
[----:B------:R-:W-:Y:S01]  /*14e0*/  IMAD.MOV.U32 R11, RZ, RZ, 0x1 ;  /* 0x00000001ff0b7424 */ /* 0x000fe200078e00ff */
[----:B------:R-:W4:Y:S01]  /*14f0*/  LDC R0, c[0x0][0x374] ;  /* 0x0000dd00ff007b82 */ /* 0x000f220000000800 */
[----:B------:R-:W2:Y:S01]  /*1500*/  LDCU.64 UR22, c[0x0][0x348] ;  /* 0x00006900ff1677ac */ /* 0x000ea20008000a00 */
[----:B------:R-:W-:Y:S01]  /*1510*/  UMOV UR6, URZ ;  /* 0x000000ff00067c82 */ /* 0x000fe20008000000 */
[----:B-1----:R-:W-:-:S04]  /*1520*/  UIADD3 UR5, UPT, UPT, UR13, 0x7f, URZ ;  /* 0x0000007f0d057890 */ /* 0x002fc8000fffe0ff */
[----:B------:R-:W-:-:S04]  /*1530*/  USHF.R.S32.HI UR4, URZ, 0x1f, UR5 ;  /* 0x0000001fff047899 */ /* 0x000fc80008011405 */
[----:B------:R-:W-:-:S04]  /*1540*/  ULEA.HI UR4, UR4, UR5, URZ, 0x7 ;  /* 0x0000000504047291 */ /* 0x000fc8000f8f38ff */
[----:B------:R-:W-:Y:S02]  /*1550*/  USHF.R.S32.HI UR15, URZ, 0x7, UR4 ;  /* 0x00000007ff0f7899 */ /* 0x000fe40008011404 */
[----:B------:R-:W-:Y:S02]  /*1560*/  UIADD3 UR4, UPT, UPT, UR13, -0x1, URZ ;  /* 0xffffffff0d047890 */ /* 0x000fe4000fffe0ff */
[----:B------:R-:W-:Y:S02]  /*1570*/  UISETP.LT.U32.AND UP0, UPT, UR15, 0xc, UPT ;  /* 0x0000000c0f00788c */ /* 0x000fe4000bf01070 */
[----:B------:R-:W-:Y:S02]  /*1580*/  UISETP.GE.U32.AND UP1, UPT, UR4, -0xff, UPT ;  /* 0xffffff010400788c */ /* 0x000fe4000bf26070 */
[----:B------:R-:W-:Y:S02]  /*1590*/  USEL UR14, UR15, 0xc, UP0 ;  /* 0x0000000c0f0e7887 */ /* 0x000fe40008000000 */
[----:B------:R-:W-:-:S02]  /*15a0*/  UIADD3 UR13, UPT, UPT, UR13, 0xfe, URZ ;  /* 0x000000fe0d0d7890 */ /* 0x000fc4000fffe0ff */
[----:B------:R-:W-:Y:S02]  /*15b0*/  UIADD3 UR5, UPT, UPT, UR14, -0x1, URZ ;  /* 0xffffffff0e057890 */ /* 0x000fe4000fffe0ff */
[----:B------:R-:W-:-:S03]  /*15c0*/  UIADD3 UR7, UPT, UPT, UR15, -UR14, URZ ;  /* 0x8000000e0f077290 */ /* 0x000fc6000fffe0ff */
[----:B------:R-:W-:-:S04]  /*15d0*/  @UP1 UIADD3 UR5, UPT, UPT, UR14, URZ, URZ ;  /* 0x000000ff0e051290 */ /* 0x000fc8000fffe0ff */
[----:B--2---:R-:W-:-:S12]  /*15e0*/  UIADD3 UR5, UPT, UPT, UR5, 0x1, URZ ;  /* 0x0000000105057890 */ /* 0x004fd8000fffe0ff */
.L_x_36:
[----:B------:R-:W-:Y:S01]  /*15f0*/  UISETP.NE.AND UP0, UPT, UR39, URZ, UPT ;  /* 0x000000ff2700728c */ /* 0x000fe2000bf05270 */
[----:B------:R-:W1:Y:S08]  /*1600*/  S2UR UR39, SR_CgaCtaId ;  /* 0x00000000002779c3 */ /* 0x000e700000008800 */
[----:B------:R-:W-:Y:S05]  /*1610*/  BRA.U UP0, `(.L_x_19) ;  /* 0x0000000100347547 */ /* 0x000fea000b800000 */
[----:B------:R-:W2:Y:S01]  /*1620*/  S2R R2, SR_CgaCtaId ;  /* 0x0000000000027919 */ /* 0x000ea20000008800 */
[----:B------:R-:W-:-:S04]  /*1630*/  MOV R3, 0x400 ;  /* 0x0000040000037802 */ /* 0x000fc80000000f00 */
[----:B--2---:R-:W-:Y:S02]  /*1640*/  LEA R2, R2, R3, 0x18 ;  /* 0x0000000302027211 */ /* 0x004fe400078ec0ff */
[----:B------:R-:W-:-:S03]  /*1650*/  SHF.L.U32 R3, R11, 0x1f, RZ ;  /* 0x0000001f0b037819 */ /* 0x000fc600000006ff */
[----:B------:R-:W-:-:S04]  /*1660*/  IMAD R2, R12, 0x8, R2 ;  /* 0x000000080c027824 */ /* 0x000fc800078e0202 */
[----:B------:R-:W2:Y:S02]  /*1670*/  SYNCS.PHASECHK.TRANS64.TRYWAIT P0, [R2+URZ+0x150], R3 ;  /* 0x00015003020075a7 */ /* 0x000ea400080011ff */
[----:B--2---:R-:W-:Y:S05]  /*1680*/  @!P0 BRA `(.L_x_20) ;  /* 0x0000004800108947 */ /* 0x004fea0003800000 */
.L_x_99:
[----:B------:R-:W-:Y:S01]  /*1690*/  VIADD R12, R12, 0x1 ;  /* 0x000000010c0c7836 */ /* 0x000fe20000000000 */
[----:B------:R2:W-:Y:S04]  /*16a0*/  SYNCS.ARRIVE.TRANS64.A1T0 RZ, [R2+URZ+0x140], RZ ;  /* 0x000140ff02ff79a7 */ /* 0x0005e800081000ff */
[----:B------:R-:W-:-:S04]  /*16b0*/  ISETP.NE.AND P0, PT, R12, 0x2, PT ;  /* 0x000000020c00780c */ /* 0x000fc80003f05270 */
[----:B------:R-:W-:Y:S02]  /*16c0*/  SEL R12, R12, RZ, P0 ;  /* 0x000000ff0c0c7207 */ /* 0x000fe40000000000 */
[----:B--2---:R-:W-:-:S04]  /*16d0*/  SEL R2, RZ, 0x1, P0 ;  /* 0x00000001ff027807 */ /* 0x004fc80000000000 */
[----:B------:R-:W-:-:S07]  /*16e0*/  LOP3.LUT R11, R11, R2, RZ, 0x3c, !PT ;  /* 0x000000020b0b7212 */ /* 0x000fce00078e3cff */
.L_x_19:
[----:B------:R-:W-:Y:S01]  /*16f0*/  UMOV UR4, 0x400 ;  /* 0x0000040000047882 */ /* 0x000fe20000000000 */
[----:B------:R-:W-:Y:S01]  /*1700*/  SHF.L.U32 R2, R15, 0x1f, RZ ;  /* 0x0000001f0f027819 */ /* 0x000fe200000006ff */
[----:B-1----:R-:W-:Y:S01]  /*1710*/  ULEA UR4, UR39, UR4, 0x18 ;  /* 0x0000000427047291 */ /* 0x002fe2000f8ec0ff */
[----:B------:R-:W-:Y:S01]  /*1720*/  R2UR UR35, R55 ;  /* 0x00000000372372ca */ /* 0x000fe200000e0000 */
[----:B------:R-:W-:Y:S01]  /*1730*/  UISETP.GE.U32.AND UP0, UPT, UR13, 0xff, UPT ;  /* 0x000000ff0d00788c */ /* 0x000fe2000bf06070 */
[----:B------:R-:W-:Y:S01]  /*1740*/  R2UR UR11, R54 ;  /* 0x00000000360b72ca */ /* 0x000fe200000e0000 */
[----:B------:R-:W-:Y:S01]  /*1750*/  ULEA UR8, UR6, UR4, 0x3 ;  /* 0x0000000406087291 */ /* 0x000fe2000f8e18ff */
[----:B------:R-:W-:-:S08]  /*1760*/  UMOV UR24, URZ ;  /* 0x000000ff00187c82 */ /* 0x000fd00008000000 */
[----:B------:R1:W2:Y:S01]  /*1770*/  SYNCS.PHASECHK.TRANS64.TRYWAIT P0, [UR8+0x60], R2 ;  /* 0x00006002ff0075a7 */ /* 0x0002a20008001108 */
[----:B------:R-:W-:Y:S02]  /*1780*/  USHF.L.U32 UR35, UR35, 0x7, URZ ;  /* 0x0000000723237899 */ /* 0x000fe400080006ff */
[----:B------:R-:W-:Y:S01]  /*1790*/  USHF.L.U32 UR11, UR11, 0x4, URZ ;  /* 0x000000040b0b7899 */ /* 0x000fe200080006ff */
[----:B------:R-:W-:Y:S11]  /*17a0*/  BRA.U !UP0, `(.L_x_21) ;  /* 0x0000000108a87547 */ /* 0x000ff6000b800000 */
[----:B------:R-:W-:Y:S01]  /*17b0*/  UMOV UR16, URZ ;  /* 0x000000ff00107c82 */ /* 0x000fe20008000000 */
[----:B------:R-:W-:-:S05]  /*17c0*/  UMOV UR17, UR6 ;  /* 0x0000000600117c82 */ /* 0x000fca0008000000 */
.L_x_26:
[----:B-1----:R-:W-:Y:S01]  /*17d0*/  ULEA UR33, UR17, UR4, 0x3 ;  /* 0x0000000411217291 */ /* 0x002fe2000f8e18ff */
[----:B--2---:R-:W-:Y:S01]  /*17e0*/  @!P5 MOV R3, 0x4800 ;  /* 0x000048000003d802 */ /* 0x004fe20000000f00 */
[----:B--2---:R-:W-:Y:S10]  /*17f0*/  @P0 BRA `(.L_x_22) ;  /* 0x00000000000c0947 */ /* 0x004ff40003800000 */
[----:B------:R-:W-:-:S04]  /*1800*/  SHF.L.U32 R4, R15, 0x1f, RZ ;  /* 0x0000001f0f047819 */ /* 0x000fc800000006ff */
[----:B------:R-:W2:Y:S02]  /*1810*/  SYNCS.PHASECHK.TRANS64.TRYWAIT P0, [UR33+0x60], R4 ;  /* 0x00006004ff0075a7 */ /* 0x000ea40008001121 */
[----:B--2---:R-:W-:Y:S05]  /*1820*/  @!P0 BRA `(.L_x_23) ;  /* 0x0000004400bc8947 */ /* 0x004fea0003800000 */
.L_x_22:
[----:B------:R2:W-:Y:S01]  /*1830*/  @!P5 SYNCS.ARRIVE.TRANS64 RZ, [UR33], R3 ;  /* 0x00000003ffffd9a7 */ /* 0x0005e20008000021 */
[----:B------:R-:W-:Y:S04]  /*1840*/  BSSY.RECONVERGENT B0, `(.L_x_24) ;  /* 0x0000003000007945 */ /* 0x000fe80003800200 */
[----:B------:R-:W-:Y:S05]  /*1850*/  @P4 BRA `(.L_x_25) ;  /* 0x0000000000044947 */ /* 0x000fea0003800000 */
[----:B------:R-:W-:Y:S05]  /*1860*/  BPT.TRAP 0x1 ;  /* 0x000000040000795c */ /* 0x000fea0000300000 */
.L_x_25:
[----:B------:R-:W-:Y:S05]  /*1870*/  BSYNC.RECONVERGENT B0 ;  /* 0x0000000000007941 */ /* 0x000fea0003800200 */
.L_x_24:
[----:B------:R-:W-:Y:S02]  /*1880*/  UIADD3 UR6, UPT, UPT, UR17, 0x1, URZ ;  /* 0x0000000111067890 */ /* 0x000fe4000fffe0ff */
[----:B------:R-:W-:Y:S02]  /*1890*/  ULEA UR32, UR17, UR4, 0xe ;  /* 0x0000000411207291 */ /* 0x000fe4000f8e70ff */
[----:B------:R-:W-:Y:S02]  /*18a0*/  UISETP.NE.AND UP0, UPT, UR6, 0xc, UPT ;  /* 0x0000000c0600788c */ /* 0x000fe4000bf05270 */
[----:B------:R-:W-:Y:S02]  /*18b0*/  UIADD3 UR26, UP1, UPT, UR22, 0x80, URZ ;  /* 0x00000080161a7890 */ /* 0x000fe4000ff3e0ff */
[----:B------:R-:W-:Y:S02]  /*18c0*/  USEL UR9, URZ, 0x1, UP0 ;  /* 0x00000001ff097887 */ /* 0x000fe40008000000 */
[----:B------:R-:W-:-:S02]  /*18d0*/  USEL UR6, UR6, URZ, UP0 ;  /* 0x000000ff06067287 */ /* 0x000fc40008000000 */
[----:B------:R-:W-:Y:S02]  /*18e0*/  UIADD3 UR20, UP0, UPT, UR22, 0x180, URZ ;  /* 0x0000018016147890 */ /* 0x000fe4000ff1e0ff */
[----:B------:R-:W-:Y:S01]  /*18f0*/  ULEA UR8, UR6, UR4, 0x3 ;  /* 0x0000000406087291 */ /* 0x000fe2000f8e18ff */
[----:B------:R-:W-:Y:S01]  /*1900*/  LOP3.LUT R15, R15, UR9, RZ, 0x3c, !PT ;  /* 0x000000090f0f7c12 */ /* 0x000fe2000f8e3cff */
[----:B------:R-:W-:Y:S02]  /*1910*/  USHF.L.U32 UR34, UR16, 0x7, URZ ;  /* 0x0000000710227899 */ /* 0x000fe400080006ff */
[----:B------:R-:W-:Y:S01]  /*1920*/  UIADD3.X UR27, UPT, UPT, URZ, UR23, URZ, UP1, !UPT ;  /* 0x00000017ff1b7290 */ /* 0x000fe20008ffe4ff */
[----:B-1----:R-:W-:Y:S01]  /*1930*/  SHF.L.U32 R2, R15, 0x1f, RZ ;  /* 0x0000001f0f027819 */ /* 0x002fe200000006ff */
[----:B------:R-:W-:Y:S02]  /*1940*/  UIADD3 UR32, UPT, UPT, UR32, 0x1280, URZ ;  /* 0x0000128020207890 */ /* 0x000fe4000fffe0ff */
[----:B------:R-:W-:Y:S01]  /*1950*/  UIADD3.X UR21, UPT, UPT, URZ, UR23, URZ, UP0, !UPT ;  /* 0x00000017ff157290 */ /* 0x000fe200087fe4ff */
[----:B------:R1:W1:Y:S01]  /*1960*/  SYNCS.PHASECHK.TRANS64.TRYWAIT P0, [UR8+0x60], R2 ;  /* 0x00006002ff0075a7 */ /* 0x0002620008001108 */
[----:B------:R-:W-:Y:S01]  /*1970*/  ULEA UR8, UR17, UR4, 0xb ;  /* 0x0000000411087291 */ /* 0x000fe2000f8e58ff */
[----:B------:R-:W-:Y:S01]  /*1980*/  UMOV UR18, 0x0 ;  /* 0x0000000000127882 */ /* 0x000fe20000000000 */
[----:B------:R-:W-:-:S02]  /*1990*/  UMOV UR19, 0x10000000 ;  /* 0x1000000000137882 */ /* 0x000fc40000000000 */
[----:B------:R-:W-:Y:S01]  /*19a0*/  UIADD3 UR8, UPT, UPT, UR8, 0x31280, URZ ;  /* 0x0003128008087890 */ /* 0x000fe2000fffe0ff */
[----:B------:R1:W-:Y:S01]  /*19b0*/  UTMALDG.3D [UR32], [UR26], desc[UR18] ;  /* 0x000012201a0075b4 */ /* 0x0003e20008011000 */
[----:B------:R-:W-:Y:S01]  /*19c0*/  UMOV UR12, UR36 ;  /* 0x00000024000c7c82 */ /* 0x000fe20008000000 */
[----:B------:R-:W-:Y:S01]  /*19d0*/  UMOV UR9, UR33 ;  /* 0x0000002100097c82 */ /* 0x000fe20008000000 */
[----:B------:R-:W-:Y:S01]  /*19e0*/  UMOV UR10, UR34 ;  /* 0x00000022000a7c82 */ /* 0x000fe20008000000 */
[----:B------:R-:W-:Y:S01]  /*19f0*/  UIADD3 UR16, UPT, UPT, UR16, 0x1, URZ ;  /* 0x0000000110107890 */ /* 0x000fe2000fffe0ff */
[----:B------:R-:W-:Y:S01]  /*1a00*/  UMOV UR24, UR5 ;  /* 0x0000000500187c82 */ /* 0x000fe20008000000 */
[----:B------:R-:W-:Y:S02]  /*1a10*/  UMOV UR17, UR6 ;  /* 0x0000000600117c82 */ /* 0x000fe40008000000 */
[----:B------:R1:W-:Y:S01]  /*1a20*/  UTMALDG.3D [UR8], [UR20], desc[UR18] ;  /* 0x00001208140075b4 */ /* 0x0003e20008011000 */
[----:B------:R-:W-:-:S09]  /*1a30*/  UISETP.NE.AND UP0, UPT, UR16, UR5, UPT ;  /* 0x000000051000728c */ /* 0x000fd2000bf05270 */
[----:B------:R-:W-:Y:S05]  /*1a40*/  BRA.U UP0, `(.L_x_26) ;  /* 0xfffffffd00607547 */ /* 0x000fea000b83ffff */
.L_x_21:
[----:B-1----:R-:W-:Y:S01]  /*1a50*/  ULEA UR8, UR6, UR4, 0x3 ;  /* 0x0000000406087291 */ /* 0x002fe2000f8e18ff */
[----:B------:R-:W-:Y:S01]  /*1a60*/  SHF.L.U32 R2, R15, 0x1f, RZ ;  /* 0x0000001f0f027819 */ /* 0x000fe200000006ff */
[----:B------:R-:W-:Y:S01]  /*1a70*/  @!P1 SYNCS.ARRIVE.TRANS64.A1T0 RZ, [UR4+0xd8], RZ ;  /* 0x0000d8ffffff99a7 */ /* 0x000fe20008100004 */
[----:B------:R-:W-:-:S06]  /*1a80*/  UISETP.GT.AND UP0, UPT, UR15, UR14, UPT ;  /* 0x0000000e0f00728c */ /* 0x000fcc000bf04270 */
[----:B--2---:R1:W2:Y:S03]  /*1a90*/  SYNCS.PHASECHK.TRANS64.TRYWAIT P0, [UR8+0x60], R2 ;  /* 0x00006002ff0075a7 */ /* 0x0042a60008001108 */
[----:B------:R-:W-:Y:S05]  /*1aa0*/  BRA.U !UP0, `(.L_x_27) ;  /* 0x0000000108ac7547 */ /* 0x000fea000b800000 */
[----:B------:R-:W-:Y:S01]  /*1ab0*/  UIADD3 UR21, UPT, UPT, UR7, UR24, URZ ;  /* 0x0000001807157290 */ /* 0x000fe2000fffe0ff */
[----:B------:R-:W-:-:S11]  /*1ac0*/  UMOV UR25, UR6 ;  /* 0x0000000600197c82 */ /* 0x000fd60008000000 */
.L_x_32:
[----:B-1----:R-:W-:Y:S01]  /*1ad0*/  ULEA UR17, UR25, UR4, 0x3 ;  /* 0x0000000419117291 */ /* 0x002fe2000f8e18ff */
[----:B--2---:R-:W-:Y:S01]  /*1ae0*/  @!P5 MOV R3, 0x4800 ;  /* 0x000048000003d802 */ /* 0x004fe20000000f00 */
[----:B--2---:R-:W-:Y:S10]  /*1af0*/  @P0 BRA `(.L_x_28) ;  /* 0x00000000000c0947 */ /* 0x004ff40003800000 */
[----:B------:R-:W-:-:S04]  /*1b00*/  SHF.L.U32 R4, R15, 0x1f, RZ ;  /* 0x0000001f0f047819 */ /* 0x000fc800000006ff */
[----:B------:R-:W2:Y:S02]  /*1b10*/  SYNCS.PHASECHK.TRANS64.TRYWAIT P0, [UR17+0x60], R4 ;  /* 0x00006004ff0075a7 */ /* 0x000ea40008001111 */
[----:B--2---:R-:W-:Y:S05]  /*1b20*/  @!P0 BRA `(.L_x_29) ;  /* 0x0000004400148947 */ /* 0x004fea0003800000 */
.L_x_28:
[----:B------:R2:W-:Y:S01]  /*1b30*/  @!P5 SYNCS.ARRIVE.TRANS64 RZ, [UR17], R3 ;  /* 0x00000003ffffd9a7 */ /* 0x0005e20008000011 */
[----:B------:R-:W-:Y:S04]  /*1b40*/  BSSY.RECONVERGENT B0, `(.L_x_30) ;  /* 0x0000003000007945 */ /* 0x000fe80003800200 */
[----:B------:R-:W-:Y:S05]  /*1b50*/  @P4 BRA `(.L_x_31) ;  /* 0x0000000000044947 */ /* 0x000fea0003800000 */
[----:B------:R-:W-:Y:S05]  /*1b60*/  BPT.TRAP 0x1 ;  /* 0x000000040000795c */ /* 0x000fea0000300000 */
.L_x_31:
[----:B------:R-:W-:Y:S05]  /*1b70*/  BSYNC.RECONVERGENT B0 ;  /* 0x0000000000007941 */ /* 0x000fea0003800200 */
.L_x_30:
        /* <DEDUP_REMOVED lines=10> */
[----:B------:R-:W-:Y:S01]  /*1c20*/  UIADD3 UR16, UPT, UPT, UR16, 0x1280, URZ ;  /* 0x0000128010107890 */ /* 0x000fe2000fffe0ff */
[----:B-1----:R-:W-:Y:S01]  /*1c30*/  SHF.L.U32 R2, R15, 0x1f, RZ ;  /* 0x0000001f0f027819 */ /* 0x002fe200000006ff */
[----:B------:R-:W-:Y:S02]  /*1c40*/  UIADD3.X UR31, UPT, UPT, URZ, UR23, URZ, UP1, !UPT ;  /* 0x00000017ff1f7290 */ /* 0x000fe40008ffe4ff */
[----:B------:R-:W-:Y:S01]  /*1c50*/  UIADD3.X UR29, UPT, UPT, URZ, UR23, URZ, UP0, !UPT ;  /* 0x00000017ff1d7290 */ /* 0x000fe200087fe4ff */
[----:B------:R1:W1:Y:S01]  /*1c60*/  SYNCS.PHASECHK.TRANS64.TRYWAIT P0, [UR8+0x60], R2 ;  /* 0x00006002ff0075a7 */ /* 0x0002620008001108 */
[----:B------:R-:W-:Y:S01]  /*1c70*/  ULEA UR8, UR25, UR4, 0xb ;  /* 0x0000000419087291 */ /* 0x000fe2000f8e58ff */
[----:B------:R-:W-:Y:S01]  /*1c80*/  UMOV UR26, 0x0 ;  /* 0x00000000001a7882 */ /* 0x000fe20000000000 */
[----:B------:R-:W-:-:S02]  /*1c90*/  UMOV UR27, 0x10000000 ;  /* 0x10000000001b7882 */ /* 0x000fc40000000000 */
[----:B------:R-:W-:Y:S01]  /*1ca0*/  UIADD3 UR8, UPT, UPT, UR8, 0x31280, URZ ;  /* 0x0003128008087890 */ /* 0x000fe2000fffe0ff */
[----:B------:R-:W-:Y:S01]  /*1cb0*/  UMOV UR19, UR35 ;  /* 0x0000002300137c82 */ /* 0x000fe20008000000 */
[----:B------:R-:W-:Y:S01]  /*1cc0*/  UMOV UR20, UR36 ;  /* 0x0000002400147c82 */ /* 0x000fe20008000000 */
[----:B------:R-:W-:Y:S01]  /*1cd0*/  UMOV UR12, UR36 ;  /* 0x00000024000c7c82 */ /* 0x000fe20008000000 */
[----:B------:R-:W-:Y:S01]  /*1ce0*/  UMOV UR9, UR17 ;  /* 0x0000001100097c82 */ /* 0x000fe20008000000 */
[----:B------:R-:W-:Y:S01]  /*1cf0*/  UMOV UR10, UR18 ;  /* 0x00000012000a7c82 */ /* 0x000fe20008000000 */
[----:B------:R1:W-:Y:S01]  /*1d00*/  UTMALDG.3D [UR16], [UR30], desc[UR26] ;  /* 0x00001a101e0075b4 */ /* 0x0003e20008011000 */
[----:B------:R-:W-:Y:S01]  /*1d10*/  UIADD3 UR24, UPT, UPT, UR24, 0x1, URZ ;  /* 0x0000000118187890 */ /* 0x000fe2000fffe0ff */
[----:B------:R-:W-:-:S03]  /*1d20*/  UMOV UR25, UR6 ;  /* 0x0000000600197c82 */ /* 0x000fc60008000000 */
[----:B------:R-:W-:Y:S01]  /*1d30*/  UISETP.NE.AND UP0, UPT, UR24, UR21, UPT ;  /* 0x000000151800728c */ /* 0x000fe2000bf05270 */
[----:B------:R1:W-:Y:S08]  /*1d40*/  UTMALDG.3D [UR8], [UR28], desc[UR26] ;  /* 0x00001a081c0075b4 */ /* 0x0003f00008011000 */
[----:B------:R-:W-:Y:S05]  /*1d50*/  BRA.U UP0, `(.L_x_32) ;  /* 0xfffffffd005c7547 */ /* 0x000fea000b83ffff */
.L_x_27:
[C---:B-1----:R-:W-:Y:S01]  /*1d60*/  LEA R2, R14.reuse, UR4, 0x3 ;  /* 0x000000040e027c11 */ /* 0x042fe2000f8e18ff */
[----:B------:R-:W-:Y:S01]  /*1d70*/  NOP ;  /* 0x0000000000007918 */ /* 0x000fe20000000000 */
[----:B--2---:R-:W-:Y:S02]  /*1d80*/  SHF.L.U32 R3, R13, 0x1f, RZ ;  /* 0x0000001f0d037819 */ /* 0x004fe400000006ff */
[----:B------:R-:W-:Y:S02]  /*1d90*/  LEA R4, R14, UR4, 0x4 ;  /* 0x000000040e047c11 */ /* 0x000fe4000f8e20ff */
[----:B------:R-:W1:Y:S02]  /*1da0*/  SYNCS.PHASECHK.TRANS64.TRYWAIT P0, [R2+URZ+0xe0], R3 ;  /* 0x0000e003020075a7 */ /* 0x000e6400080011ff */
[----:B-1----:R-:W-:Y:S05]  /*1db0*/  @!P0 BRA `(.L_x_33) ;  /* 0x0000004000888947 */ /* 0x002fea0003800000 */
.L_x_102:
[----:B------:R-:W2:Y:S01]  /*1dc0*/  LDS.128 R4, [R4+0x170] ;  /* 0x0001700004047984 */ /* 0x000ea20000000c00 */
[----:B---3--:R-:W-:Y:S01]  /*1dd0*/  ISETP.GE.AND P0, PT, R26, 0x1, PT ;  /* 0x000000011a00780c */ /* 0x008fe20003f06270 */
[----:B-1----:R-:W-:Y:S01]  /*1de0*/  VIADD R2, R2, 0xf0 ;  /* 0x000000f002027836 */ /* 0x002fe20000000000 */
[----:B------:R-:W-:Y:S01]  /*1df0*/  @!PT LDS RZ, [RZ] ;  /* 0x00000000fffff984 */ /* 0x000fe20000000800 */
[----:B------:R-:W-:Y:S01]  /*1e00*/  @!PT LDS RZ, [RZ] ;  /* 0x00000000fffff984 */ /* 0x000fe20000000800 */
[----:B------:R-:W-:Y:S01]  /*1e10*/  @!PT LDS RZ, [RZ] ;  /* 0x00000000fffff984 */ /* 0x000fe20000000800 */
[----:B------:R-:W-:Y:S01]  /*1e20*/  @!PT LDS RZ, [RZ] ;  /* 0x00000000fffff984 */ /* 0x000fe20000000800 */
[----:B------:R1:W-:Y:S06]  /*1e30*/  MEMBAR.ALL.CTA ;  /* 0x0000000000007992 */ /* 0x0003ec0000008000 */
[----:B-1----:R-:W1:Y:S01]  /*1e40*/  FENCE.VIEW.ASYNC.S ;  /* 0x00000000000073c6 */ /* 0x002e620000000000 */
[----:B------:R-:W-:-:S04]  /*1e50*/  PRMT R2, RZ, 0x654, R2 ;  /* 0x00000654ff027816 */ /* 0x000fc80000000002 */
[----:B-1----:R1:W-:Y:S01]  /*1e60*/  SYNCS.ARRIVE.TRANS64.RED.A1T0 RZ, [R2+URZ], RZ ;  /* 0x000000ff02ff79a7 */ /* 0x0023e200081004ff */
[----:B--2---:R-:W-:-:S13]  /*1e70*/  LOP3.LUT P2, RZ, R6, 0x1, RZ, 0xc0, !PT ;  /* 0x0000000106ff7812 */ /* 0x004fda000784c0ff */
[----:B------:R-:W-:Y:S01]  /*1e80*/  @P2 SHF.R.U32.HI R3, RZ, 0x10, R5 ;  /* 0x00000010ff032819 */ /* 0x000fe20000011605 */
[----:B------:R-:W-:Y:S01]  /*1e90*/  VOTEU.ANY UP0, P2 ;  /* 0x0000000000ff7886 */ /* 0x000fe20001000100 */
[----:B------:R-:W-:Y:S02]  /*1ea0*/  @P2 MOV R10, R4 ;  /* 0x00000004000a2202 */ /* 0x000fe40000000f00 */
[----:B------:R-:W-:Y:S02]  /*1eb0*/  @P2 R2UR.BROADCAST UR8, R3 ;  /* 0x00000000030822ca */ /* 0x000fe400008e0000 */
[----:B------:R-:W-:-:S11]  /*1ec0*/  @P2 LOP3.LUT R9, R5, 0xffff, RZ, 0xc0, !PT ;  /* 0x0000ffff05092812 */ /* 0x000fd600078ec0ff */
[----:B------:R-:W-:Y:S01]  /*1ed0*/  @UP0 UMOV UR36, UR8 ;  /* 0x0000000800240c82 */ /* 0x000fe20008000000 */
[----:B-1----:R-:W-:Y:S05]  /*1ee0*/  @!P0 BRA `(.L_x_34) ;  /* 0x0000000000b88947 */ /* 0x002fea0003800000 */
[----:B------:R-:W4:Y:S01]  /*1ef0*/  LDC.64 R4, c[0x0][0xb18] ;  /* 0x0002c600ff047b82 */ /* 0x000f220000000a00 */
[----:B------:R-:W-:-:S07]  /*1f00*/  ISETP.NE.AND P3, PT, R26, 0x1, PT ;  /* 0x000000011a00780c */ /* 0x000fce0003f65270 */
[----:B------:R-:W1:Y:S08]  /*1f10*/  LDC.64 R6, c[0x0][0xb10] ;  /* 0x0002c400ff067b82 */ /* 0x000e700000000a00 */
[----:B------:R-:W2:Y:S08]  /*1f20*/  LDC R16, c[0x0][0xb20] ;  /* 0x0002c800ff107b82 */ /* 0x000eb00000000800 */
[----:B------:R-:W3:Y:S01]  /*1f30*/  LDC R17, c[0x0][0xb0c] ;  /* 0x0002c300ff117b82 */ /* 0x000ee20000000800 */
[----:B----4-:R-:W-:Y:S01]  /*1f40*/  IMAD.HI.U32 R19, R0, R5, RZ ;  /* 0x0000000500137227 */ /* 0x010fe200078e00ff */
[----:B------:R-:W-:-:S03]  /*1f50*/  ISETP.NE.AND P0, PT, R4, 0x1, PT ;  /* 0x000000010400780c */ /* 0x000fc60003f05270 */
[----:B------:R-:W-:-:S03]  /*1f60*/  IMAD.HI.U32 R5, R9, R5, RZ ;  /* 0x0000000509057227 */ /* 0x000fc600078e00ff */
[----:B------:R-:W4:Y:S01]  /*1f70*/  LDC.64 R2, c[0x0][0xb28] ;  /* 0x0002ca00ff027b82 */ /* 0x000f220000000a00 */
[----:B-1----:R-:W-:-:S04]  /*1f80*/  IMAD.HI.U32 R20, R8, R6, RZ ;  /* 0x0000000608147227 */ /* 0x002fc800078e00ff */
[----:B------:R-:W-:Y:S01]  /*1f90*/  IMAD.HI.U32 R21, R10, R6, RZ ;  /* 0x000000060a157227 */ /* 0x000fe200078e00ff */
[----:B------:R-:W-:Y:S02]  /*1fa0*/  SHF.R.U32.HI R20, RZ, R7, R20 ;  /* 0x00000007ff147219 */ /* 0x000fe40000011614 */
[-C--:B--2---:R-:W-:Y:S02]  /*1fb0*/  SHF.R.U32.HI R19, RZ, R16.reuse, R19 ;  /* 0x00000010ff137219 */ /* 0x084fe40000011613 */
[----:B------:R-:W-:Y:S02]  /*1fc0*/  SHF.R.U32.HI R5, RZ, R16, R5 ;  /* 0x00000010ff057219 */ /* 0x000fe40000011605 */
[----:B------:R-:W-:Y:S02]  /*1fd0*/  SEL R19, R0, R19, !P0 ;  /* 0x0000001300137207 */ /* 0x000fe40004000000 */
[----:B------:R-:W-:Y:S02]  /*1fe0*/  SHF.R.U32.HI R21, RZ, R7, R21 ;  /* 0x00000007ff157219 */ /* 0x000fe40000011615 */
[----:B---3--:R-:W-:-:S02]  /*1ff0*/  ISETP.NE.AND P1, PT, R17, 0x1, PT ;  /* 0x000000011100780c */ /* 0x008fc40003f25270 */
[----:B------:R-:W-:Y:S02]  /*2000*/  SEL R5, R9, R5, !P0 ;  /* 0x0000000509057207 */ /* 0x000fe40004000000 */
[----:B------:R-:W-:Y:S02]  /*2010*/  SEL R20, R8, R20, !P1 ;  /* 0x0000001408147207 */ /* 0x000fe40004800000 */
[----:B------:R-:W-:Y:S01]  /*2020*/  SEL R21, R10, R21, !P1 ;  /* 0x000000150a157207 */ /* 0x000fe20004800000 */
[----:B----4-:R-:W-:-:S04]  /*2030*/  IMAD.HI.U32 R18, R19, R2, RZ ;  /* 0x0000000213127227 */ /* 0x010fc800078e00ff */
        /* <DEDUP_REMOVED lines=10> */
[----:B------:R-:W-:-:S04]  /*20e0*/  @!P0 IMAD.HI.U32 R7, R21, R2, RZ ;  /* 0x0000000215078227 */ /* 0x000fc800078e00ff */
[----:B------:R-:W-:Y:S01]  /*20f0*/  IMAD.MOV R2, RZ, RZ, -R6 ;  /* 0x000000ffff027224 */ /* 0x000fe200078e0a06 */
[----:B------:R-:W-:Y:S02]  /*2100*/  @!P0 SHF.R.U32.HI R3, RZ, R3, R7 ;  /* 0x00000003ff038219 */ /* 0x000fe40000011607 */
[----:B------:R-:W-:Y:S01]  /*2110*/  IADD3 R7, PT, PT, -R5, RZ, RZ ;  /* 0x000000ff05077210 */ /* 0x000fe20007ffe1ff */
[----:B------:R-:W-:Y:S01]  /*2120*/  IMAD R2, R26, R2, R5 ;  /* 0x000000021a027224 */ /* 0x000fe200078e0205 */
        /* <DEDUP_REMOVED lines=10> */
.L_x_34:
[----:B------:R-:W1:Y:S02]  /*21d0*/  LDCU UR8, c[0x0][0xb30] ;  /* 0x00016600ff0877ac */ /* 0x000e640008000800 */
[----:B-1----:R-:W-:-:S09]  /*21e0*/  UISETP.NE.AND UP0, UPT, UR8, 0x1, UPT ;  /* 0x000000010800788c */ /* 0x002fd2000bf05270 */
[----:B------:R-:W-:Y:S05]  /*21f0*/  BRA.U UP0, `(.L_x_35) ;  /* 0x0000000100407547 */ /* 0x000fea000b800000 */
[----:B------:R-:W1:Y:S08]  /*2200*/  LDC.64 R4, c[0x0][0xb10] ;  /* 0x0002c400ff047b82 */ /* 0x000e700000000a00 */
[----:B------:R-:W2:Y:S08]  /*2210*/  LDC.64 R2, c[0x0][0xb18] ;  /* 0x0002c600ff027b82 */ /* 0x000eb00000000a00 */
[----:B------:R-:W3:Y:S08]  /*2220*/  LDC R6, c[0x0][0xb20] ;  /* 0x0002c800ff067b82 */ /* 0x000ef00000000800 */
[----:B------:R-:W4:Y:S01]  /*2230*/  LDC R7, c[0x0][0xb0c] ;  /* 0x0002c300ff077b82 */ /* 0x000f220000000800 */
[----:B-1----:R-:W-:-:S05]  /*2240*/  IMAD.HI.U32 R4, R10, R4, RZ ;  /* 0x000000040a047227 */ /* 0x002fca00078e00ff */
[----:B------:R-:W-:Y:S01]  /*2250*/  SHF.R.U32.HI R4, RZ, R5, R4 ;  /* 0x00000005ff047219 */ /* 0x000fe20000011604 */
[----:B--2---:R-:W-:Y:S01]  /*2260*/  IMAD.HI.U32 R3, R9, R3, RZ ;  /* 0x0000000309037227 */ /* 0x004fe200078e00ff */
[----:B------:R-:W-:-:S04]  /*2270*/  ISETP.NE.AND P0, PT, R2, 0x1, PT ;  /* 0x000000010200780c */ /* 0x000fc80003f05270 */
[----:B---3--:R-:W-:-:S04]  /*2280*/  SHF.R.U32.HI R3, RZ, R6, R3 ;  /* 0x00000006ff037219 */ /* 0x008fc80000011603 */
[----:B------:R-:W-:Y:S02]  /*2290*/  SEL R3, R9, R3, !P0 ;  /* 0x0000000309037207 */ /* 0x000fe40004000000 */
[----:B----4-:R-:W-:-:S04]  /*22a0*/  ISETP.NE.AND P1, PT, R7, 0x1, PT ;  /* 0x000000010700780c */ /* 0x010fc80003f25270 */
[----:B------:R-:W-:-:S05]  /*22b0*/  SEL R4, R10, R4, !P1 ;  /* 0x000000040a047207 */ /* 0x000fca0004800000 */
[----:B------:R-:W-:Y:S02]  /*22c0*/  IMAD.IADD R5, R3, 0x1, -R4 ;  /* 0x0000000103057824 */ /* 0x000fe400078e0a04 */
[----:B------:R-:W-:Y:S02]  /*22d0*/  IMAD.IADD R3, R4, 0x1, -R3 ;  /* 0x0000000104037824 */ /* 0x000fe400078e0a03 */
[----:B------:R-:W-:Y:S02]  /*22e0*/  IMAD R10, R5, R7, R10 ;  /* 0x00000007050a7224 */ /* 0x000fe400078e020a */
[----:B------:R-:W-:-:S07]  /*22f0*/  IMAD R9, R3, R2, R9 ;  /* 0x0000000203097224 */ /* 0x000fce00078e0209 */
.L_x_35:
[----:B------:R-:W-:Y:S01]  /*2300*/  VIADD R14, R14, 0x1 ;  /* 0x000000010e0e7836 */ /* 0x000fe20000000000 */
[----:B------:R-:W-:Y:S01]  /*2310*/  PLOP3.LUT P1, PT, PT, PT, PT, 0x80, 0x8 ;  /* 0x000000000008781c */ /* 0x000fe20003f2f070 */
[----:B------:R-:W-:Y:S02]  /*2320*/  IMAD.IADD R55, R10, 0x1, R53 ;  /* 0x000000010a377824 */ /* 0x000fe400078e0235 */
[----:B------:R-:W-:Y:S01]  /*2330*/  IMAD.IADD R54, R9, 0x1, R52 ;  /* 0x0000000109367824 */ /* 0x000fe200078e0234 */
[----:B------:R-:W-:-:S04]  /*2340*/  ISETP.NE.AND P0, PT, R14, 0x2, PT ;  /* 0x000000020e00780c */ /* 0x000fc80003f05270 */
[----:B------:R-:W-:Y:S02]  /*2350*/  SEL R2, RZ, 0x1, P0 ;  /* 0x00000001ff027807 */ /* 0x000fe40000000000 */
[----:B------:R-:W-:Y:S02]  /*2360*/  SEL R14, R14, RZ, P0 ;  /* 0x000000ff0e0e7207 */ /* 0x000fe40000000000 */
[----:B------:R-:W-:Y:S01]  /*2370*/  LOP3.LUT R13, R13, R2, RZ, 0x3c, !PT ;  /* 0x000000020d0d7212 */ /* 0x000fe200078e3cff */
[----:B------:R-:W-:Y:S06]  /*2380*/  @P2 BRA `(.L_x_36) ;  /* 0xfffffff000982947 */ /* 0x000fec000383ffff */
[----:B------:R-:W-:Y:S01]  /*2390*/  UIADD3 UR4, UPT, UPT, UR4, 0x60, URZ ;  /* 0x0000006004047890 */ /* 0x000fe2000fffe0ff */
[----:B------:R-:W-:-:S03]  /*23a0*/  SHF.L.U32 R2, R15, 0x1f, RZ ;  /* 0x0000001f0f027819 */ /* 0x000fc600000006ff */
[----:B------:R-:W-:-:S09]  /*23b0*/  ULEA UR5, UR6, UR4, 0x3 ;  /* 0x0000000406057291 */ /* 0x000fd2000f8e18ff */
[----:B------:R-:W1:Y:S02]  /*23c0*/  SYNCS.PHASECHK.TRANS64.TRYWAIT P0, [UR5], R2 ;  /* 0x00000002ff0075a7 */ /* 0x000e640008001105 */
[----:B-1----:R-:W-:Y:S05]  /*23d0*/  @!P0 BRA `(.L_x_37) ;  /* 0x0000003c00148947 */ /* 0x002fea0003800000 */
.L_x_104:
[----:B------:R-:W-:-:S04]  /*23e0*/  UIADD3 UR6, UPT, UPT, UR6, 0x1, URZ ;  /* 0x0000000106067890 */ /* 0x000fc8000fffe0ff */
[----:B------:R-:W-:-:S04]  /*23f0*/  UISETP.NE.AND UP0, UPT, UR6, 0xc, UPT ;  /* 0x0000000c0600788c */ /* 0x000fc8000bf05270 */
[----:B------:R-:W-:Y:S02]  /*2400*/  USEL UR7, URZ, 0x1, UP0 ;  /* 0x00000001ff077887 */ /* 0x000fe40008000000 */
[----:B------:R-:W-:-:S04]  /*2410*/  USEL UR6, UR6, URZ, UP0 ;  /* 0x000000ff06067287 */ /* 0x000fc80008000000 */
[----:B------:R-:W-:Y:S01]  /*2420*/  ULEA UR5, UR6, UR4, 0x3 ;  /* 0x0000000406057291 */ /* 0x000fe2000f8e18ff */
[----:B-1----:R-:W-:-:S04]  /*2430*/  LOP3.LUT R2, R15, UR7, RZ, 0x3c, !PT ;  /* 0x000000070f027c12 */ /* 0x002fc8000f8e3cff */
[----:B------:R-:W-:-:S04]  /*2440*/  SHF.L.U32 R3, R2, 0x1f, RZ ;  /* 0x0000001f02037819 */ /* 0x000fc800000006ff */
[----:B------:R-:W1:Y:S02]  /*2450*/  SYNCS.PHASECHK.TRANS64.TRYWAIT P0, [UR5], R3 ;  /* 0x00000003ff0075a7 */ /* 0x000e640008001105 */
[----:B-1----:R-:W-:Y:S05]  /*2460*/  @!P0 BRA `(.L_x_38) ;  /* 0x0000003c00088947 */ /* 0x002fea0003800000 */
.L_x_106:
[----:B------:R-:W-:-:S04]  /*2470*/  UIADD3 UR6, UPT, UPT, UR6, 0x1, URZ ;  /* 0x0000000106067890 */ /* 0x000fc8000fffe0ff */
[----:B------:R-:W-:-:S04]  /*2480*/  UISETP.NE.AND UP0, UPT, UR6, 0xc, UPT ;  /* 0x0000000c0600788c */ /* 0x000fc8000bf05270 */
[----:B------:R-:W-:Y:S02]  /*2490*/  USEL UR7, URZ, 0x1, UP0 ;  /* 0x00000001ff077887 */ /* 0x000fe40008000000 */
[----:B------:R-:W-:-:S04]  /*24a0*/  USEL UR6, UR6, URZ, UP0 ;  /* 0x000000ff06067287 */ /* 0x000fc80008000000 */
[----:B------:R-:W-:Y:S01]  /*24b0*/  ULEA UR5, UR6, UR4, 0x3 ;  /* 0x0000000406057291 */ /* 0x000fe2000f8e18ff */
[----:B------:R-:W-:-:S04]  /*24c0*/  LOP3.LUT R2, R2, UR7, RZ, 0x3c, !PT ;  /* 0x0000000702027c12 */ /* 0x000fc8000f8e3cff */
[----:B-1----:R-:W-:-:S04]  /*24d0*/  SHF.L.U32 R3, R2, 0x1f, RZ ;  /* 0x0000001f02037819 */ /* 0x002fc800000006ff */
[----:B------:R-:W1:Y:S02]  /*24e0*/  SYNCS.PHASECHK.TRANS64.TRYWAIT P0, [UR5], R3 ;  /* 0x00000003ff0075a7 */ /* 0x000e640008001105 */
[----:B-1----:R-:W-:Y:S05]  /*24f0*/  @!P0 BRA `(.L_x_39) ;  /* 0x0000003800fc8947 */ /* 0x002fea0003800000 */
.L_x_108:
        /* <DEDUP_REMOVED lines=9> */
.L_x_110:
        /* <DEDUP_REMOVED lines=9> */
.L_x_112:
        /* <DEDUP_REMOVED lines=9> */
.L_x_114:
        /* <DEDUP_REMOVED lines=9> */
.L_x_116:
        /* <DEDUP_REMOVED lines=9> */
.L_x_118:
        /* <DEDUP_REMOVED lines=9> */
.L_x_120:
        /* <DEDUP_REMOVED lines=9> */
.L_x_122:
        /* <DEDUP_REMOVED lines=9> */
.L_x_124:
[----:B------:R-:W-:-:S04]  /*2980*/  UIADD3 UR6, UPT, UPT, UR6, 0x1, URZ ;  /* 0x0000000106067890 */ /* 0x000fc8000fffe0ff */
[----:B------:R-:W-:-:S04]  /*2990*/  UISETP.NE.AND UP0, UPT, UR6, 0xc, UPT ;  /* 0x0000000c0600788c */ /* 0x000fc8000bf05270 */
[----:B------:R-:W-:Y:S02]  /*29a0*/  USEL UR5, URZ, 0x1, UP0 ;  /* 0x00000001ff057887 */ /* 0x000fe40008000000 */
[----:B------:R-:W-:-:S04]  /*29b0*/  USEL UR6, UR6, URZ, UP0 ;  /* 0x000000ff06067287 */ /* 0x000fc80008000000 */
[----:B------:R-:W-:Y:S01]  /*29c0*/  ULEA UR6, UR6, UR4, 0x3 ;  /* 0x0000000406067291 */ /* 0x000fe2000f8e18ff */
[----:B------:R-:W-:-:S04]  /*29d0*/  LOP3.LUT R2, R2, UR5, RZ, 0x3c, !PT ;  /* 0x0000000502027c12 */ /* 0x000fc8000f8e3cff */
[----:B------:R-:W-:Y:S01]  /*29e0*/  SHF.L.U32 R2, R2, 0x1f, RZ ;  /* 0x0000001f02027819 */ /* 0x000fe200000006ff */
[----:B-1--4-:R-:W-:-:S07]  /*29f0*/  IMAD.U32 R0, RZ, RZ, UR6 ;  /* 0x00000006ff007e24 */ /* 0x012fce000f8e00ff */
.L_x_48:
[----:B-1----:R1:W2:Y:S02]  /*2a00*/  SYNCS.PHASECHK.TRANS64.TRYWAIT P0, [R0+URZ], R2 ;  /* 0x00000002000075a7 */ /* 0x0022a400080011ff */
[----:B--2---:R-:W-:Y:S05]  /*2a10*/  @!P0 NANOSLEEP.SYNCS 0x989680 ;  /* 0x009896800000895d */ /* 0x004fea0003900000 */
[----:B------:R-:W2:Y:S02]  /*2a20*/  @!P0 SYNCS.PHASECHK.TRANS64 P0, [R0+URZ], R2 ;  /* 0x00000002000085a7 */ /* 0x000ea400080010ff */
[----:B--2---:R-:W-:Y:S05]  /*2a30*/  @P0 EXIT ;  /* 0x000000000000094d */ /* 0x004fea0003800000 */
[----:B------:R-:W-:Y:S05]  /*2a40*/  BRA `(.L_x_48) ;  /* 0xfffffffc00ec7947 */ /* 0x000fea000383ffff */
.L_x_18:
[----:B------:R-:W-:-:S04]  /*2a50*/  UISETP.NE.AND UP1, UPT, UR39, URZ, UPT ;  /* 0x000000ff2700728c */ /* 0x000fc8000bf25270 */
[----:B------:R-:W-:-:S09]  /*2a60*/  UISETP.NE.OR UP1, UPT, UR8, 0x1, UP1 ;  /* 0x000000010800788c */ /* 0x000fd20008f25670 */
[----:B------:R-:W-:Y:S05]  /*2a70*/  BRA.U UP1, `(.L_x_49) ;  /* 0x0000000501487547 */ /* 0x000fea000b800000 */
[----:B------:R-:W-:Y:S01]  /*2a80*/  ISETP.NE.AND P2, PT, R2, RZ, PT ;  /* 0x000000ff0200720c */ /* 0x000fe20003f45270 */
[----:B------:R-:W-:Y:S01]  /*2a90*/  IMAD.MOV.U32 R12, RZ, RZ, 0x1 ;  /* 0x00000001ff0c7424 */ /* 0x000fe200078e00ff */
[----:B------:R-:W-:Y:S02]  /*2aa0*/  CS2R R10, SRZ ;  /* 0x00000000000a7805 */ /* 0x000fe4000001ff00 */
[----:B------:R-:W-:Y:S01]  /*2ab0*/  CS2R R8, SRZ ;  /* 0x0000000000087805 */ /* 0x000fe2000001ff00 */
[----:B------:R-:W-:Y:S01]  /*2ac0*/  UMOV UR4, 0x400 ;  /* 0x0000040000047882 */ /* 0x000fe20000000000 */
[----:B------:R-:W-:Y:S01]  /*2ad0*/  UMOV UR6, URZ ;  /* 0x000000ff00067c82 */ /* 0x000fe20008000000 */
[----:B------:R-:W-:-:S12]  /*2ae0*/  ULEA UR39, UR39, UR4, 0x18 ;  /* 0x0000000427277291 */ /* 0x000fd8000f8ec0ff */
.L_x_53:
[----:B------:R-:W-:Y:S02]  /*2af0*/  LEA R0, R8, UR39, 0x3 ;  /* 0x0000002708007c11 */ /* 0x000fe4000f8e18ff */
[----:B------:R-:W-:-:S03]  /*2b00*/  SHF.L.U32 R4, R9, 0x1f, RZ ;  /* 0x0000001f09047819 */ /* 0x000fc600000006ff */
[----:B------:R-:W-:Y:S01]  /*2b10*/  VIADD R5, R0, 0x150 ;  /* 0x0000015000057836 */ /* 0x000fe20000000000 */
[----:B------:R-:W1:Y:S02]  /*2b20*/  SYNCS.PHASECHK.TRANS64.TRYWAIT P0, [R0+URZ+0x140], R4 ;  /* 0x00014004000075a7 */ /* 0x000e6400080011ff */
[----:B-1----:R-:W-:Y:S05]  /*2b30*/  @!P0 BRA `(.L_x_50) ;  /* 0x0000003800448947 */ /* 0x002fea0003800000 */
.L_x_125:
[----:B------:R-:W-:Y:S01]  /*2b40*/  ULEA UR5, UR6, UR39, 0x3 ;  /* 0x0000002706057291 */ /* 0x000fe2000f8e18ff */
[----:B-1----:R-:W-:Y:S01]  /*2b50*/  PRMT R0, RZ, 0x654, R5 ;  /* 0x00000654ff007816 */ /* 0x002fe20000000005 */
[----:B------:R-:W-:Y:S01]  /*2b60*/  @!P2 IMAD.MOV.U32 R4, RZ, RZ, 0x10 ;  /* 0x00000010ff04a424 */ /* 0x000fe200078e00ff */
[----:B------:R-:W-:Y:S01]  /*2b70*/  SHF.L.U32 R5, R12, 0x1f, RZ ;  /* 0x0000001f0c057819 */ /* 0x000fe200000006ff */
[----:B------:R-:W-:Y:S01]  /*2b80*/  UIADD3 UR4, UPT, UPT, UR5, 0xe0, URZ ;  /* 0x000000e005047890 */ /* 0x000fe2000fffe0ff */
[----:B------:R1:W-:Y:S05]  /*2b90*/  SYNCS.ARRIVE.TRANS64.RED.A1T0 RZ, [R0+URZ], RZ ;  /* 0x000000ff00ff79a7 */ /* 0x0003ea00081004ff */
[----:B------:R-:W-:Y:S01]  /*2ba0*/  IMAD.U32 R6, RZ, RZ, UR4 ;  /* 0x00000004ff067e24 */ /* 0x000fe2000f8e00ff */
[----:B------:R-:W2:Y:S04]  /*2bb0*/  SYNCS.PHASECHK.TRANS64.TRYWAIT P0, [UR5+0xf0], R5 ;  /* 0x0000f005ff0075a7 */ /* 0x000ea80008001105 */
[----:B------:R-:W-:Y:S01]  /*2bc0*/  PRMT R6, R2, 0x654, R6 ;  /* 0x0000065402067816 */ /* 0x000fe20000000006 */
[----:B-12---:R-:W-:Y:S06]  /*2bd0*/  @!P0 BRA `(.L_x_51) ;  /* 0x0000003800308947 */ /* 0x006fec0003800000 */
.L_x_127:
[----:B------:R-:W-:Y:S01]  /*2be0*/  ULEA UR4, UR6, UR39, 0x4 ;  /* 0x0000002706047291 */ /* 0x000fe2000f8e20ff */
[----:B------:R-:W-:Y:S01]  /*2bf0*/  SEL R3, R6, R3, !P2 ;  /* 0x0000000306037207 */ /* 0x000fe20005000000 */
[----:B------:R-:W-:Y:S01]  /*2c00*/  UIADD3 UR5, UPT, UPT, UR5, 0xe0, URZ ;  /* 0x000000e005057890 */ /* 0x000fe2000fffe0ff */
[----:B-1----:R-:W-:Y:S01]  /*2c10*/  LEA R0, R11, UR39, 0x3 ;  /* 0x000000270b007c11 */ /* 0x002fe2000f8e18ff */
[----:B------:R-:W-:Y:S01]  /*2c20*/  UIADD3 UR4, UPT, UPT, UR4, 0x170, URZ ;  /* 0x0000017004047890 */ /* 0x000fe2000fffe0ff */
[----:B------:R1:W-:Y:S01]  /*2c30*/  @!P2 SYNCS.ARRIVE.TRANS64.RED RZ, [R3+URZ], R4 ;  /* 0x0000000403ffa9a7 */ /* 0x0003e200080004ff */
[----:B------:R-:W-:Y:S01]  /*2c40*/  UIADD3 UR6, UPT, UPT, UR6, 0x1, URZ ;  /* 0x0000000106067890 */ /* 0x000fe2000fffe0ff */
[----:B------:R-:W-:-:S03]  /*2c50*/  VIADD R8, R8, 0x1 ;  /* 0x0000000108087836 */ /* 0x000fc60000000000 */
[----:B------:R-:W-:Y:S02]  /*2c60*/  UISETP.NE.AND UP0, UPT, UR6, 0x2, UPT ;  /* 0x000000020600788c */ /* 0x000fe4000bf05270 */
[----:B------:R-:W-:Y:S01]  /*2c70*/  ISETP.NE.AND P0, PT, R8, 0x2, PT ;  /* 0x000000020800780c */ /* 0x000fe20003f05270 */
[----:B------:R-:W-:Y:S06]  /*2c80*/  UGETNEXTWORKID.BROADCAST [UR4], [UR5] ;  /* 0x00000000040073ca */ /* 0x000fec0008000100 */
[----:B------:R-:W-:Y:S02]  /*2c90*/  USEL UR4, URZ, 0x1, UP0 ;  /* 0x00000001ff047887 */ /* 0x000fe40008000000 */
[----:B------:R-:W-:-:S04]  /*2ca0*/  USEL UR6, UR6, URZ, UP0 ;  /* 0x000000ff06067287 */ /* 0x000fc80008000000 */
[----:B------:R-:W-:Y:S02]  /*2cb0*/  LOP3.LUT R12, R12, UR4, RZ, 0x3c, !PT ;  /* 0x000000040c0c7c12 */ /* 0x000fe4000f8e3cff */
[----:B-1----:R-:W-:-:S04]  /*2cc0*/  SHF.L.U32 R4, R10, 0x1f, RZ ;  /* 0x0000001f0a047819 */ /* 0x002fc800000006ff */
[----:B------:R-:W1:Y:S02]  /*2cd0*/  SYNCS.PHASECHK.TRANS64.TRYWAIT P1, [R0+URZ+0xe0], R4 ;  /* 0x0000e004000075a7 */ /* 0x000e6400080211ff */
[----:B-1----:R-:W-:Y:S05]  /*2ce0*/  @!P1 BRA `(.L_x_52) ;  /* 0x0000003800049947 */ /* 0x002fea0003800000 */
.L_x_128:
[C---:B-1----:R-:W-:Y:S01]  /*2cf0*/  LEA R4, R11.reuse, UR39, 0x4 ;  /* 0x000000270b047c11 */ /* 0x042fe2000f8e20ff */
[----:B------:R-:W-:Y:S01]  /*2d00*/  VIADD R0, R0, 0xf0 ;  /* 0x000000f000007836 */ /* 0x000fe20000000000 */
[----:B------:R-:W-:Y:S01]  /*2d10*/  SEL R8, R8, RZ, P0 ;  /* 0x000000ff08087207 */ /* 0x000fe20000000000 */
[----:B------:R-:W-:-:S03]  /*2d20*/  VIADD R11, R11, 0x1 ;  /* 0x000000010b0b7836 */ /* 0x000fc60000000000 */
[----:B------:R-:W1:Y:S01]  /*2d30*/  LDS.128 R4, [R4+0x170] ;  /* 0x0001700004047984 */ /* 0x000e620000000c00 */
[----:B------:R-:W-:Y:S02]  /*2d40*/  PRMT R0, RZ, 0x654, R0 ;  /* 0x00000654ff007816 */ /* 0x000fe40000000000 */
[C---:B------:R-:W-:Y:S01]  /*2d50*/  ISETP.NE.AND P1, PT, R11.reuse, 0x2, PT ;  /* 0x000000020b00780c */ /* 0x040fe20003f25270 */
[----:B------:R-:W-:Y:S01]  /*2d60*/  @!PT LDS RZ, [RZ] ;  /* 0x00000000fffff984 */ /* 0x000fe20000000800 */
[----:B------:R-:W-:Y:S01]  /*2d70*/  @!PT LDS RZ, [RZ] ;  /* 0x00000000fffff984 */ /* 0x000fe20000000800 */
[----:B------:R-:W-:Y:S01]  /*2d80*/  @!PT LDS RZ, [RZ] ;  /* 0x00000000fffff984 */ /* 0x000fe20000000800 */
[----:B------:R-:W-:Y:S01]  /*2d90*/  @!PT LDS RZ, [RZ] ;  /* 0x00000000fffff984 */ /* 0x000fe20000000800 */
[----:B------:R2:W-:Y:S06]  /*2da0*/  MEMBAR.ALL.CTA ;  /* 0x0000000000007992 */ /* 0x0005ec0000008000 */
[----:B--2---:R-:W2:Y:S01]  /*2db0*/  FENCE.VIEW.ASYNC.S ;  /* 0x00000000000073c6 */ /* 0x004ea20000000000 */
[----:B------:R-:W-:Y:S01]  /*2dc0*/  SEL R11, R11, RZ, P1 ;  /* 0x000000ff0b0b7207 */ /* 0x000fe20000800000 */
[----:B--2---:R2:W-:Y:S01]  /*2dd0*/  SYNCS.ARRIVE.TRANS64.RED.A1T0 RZ, [R0+URZ], RZ ;  /* 0x000000ff00ff79a7 */ /* 0x0045e200081004ff */
[----:B-1----:R-:W-:-:S02]  /*2de0*/  LOP3.LUT P3, RZ, R6, 0x1, RZ, 0xc0, !PT ;  /* 0x0000000106ff7812 */ /* 0x002fc4000786c0ff */
[----:B------:R-:W-:-:S04]  /*2df0*/  SEL R4, RZ, 0x1, P1 ;  /* 0x00000001ff047807 */ /* 0x000fc80000800000 */
[----:B------:R-:W-:Y:S02]  /*2e00*/  LOP3.LUT R10, R10, R4, RZ, 0x3c, !PT ;  /* 0x000000040a0a7212 */ /* 0x000fe400078e3cff */
[----:B--2---:R-:W-:-:S04]  /*2e10*/  SEL R0, RZ, 0x1, P0 ;  /* 0x00000001ff007807 */ /* 0x004fc80000000000 */
[----:B------:R-:W-:Y:S01]  /*2e20*/  LOP3.LUT R9, R9, R0, RZ, 0x3c, !PT ;  /* 0x0000000009097212 */ /* 0x000fe200078e3cff */
[----:B------:R-:W-:Y:S06]  /*2e30*/  @P3 BRA `(.L_x_53) ;  /* 0xfffffffc002c3947 */ /* 0x000fec000383ffff */
[----:B------:R-:W-:Y:S01]  /*2e40*/  ULEA UR5, UR6, UR39, 0x3 ;  /* 0x0000002706057291 */ /* 0x000fe2000f8e18ff */
[----:B------:R-:W-:-:S08]  /*2e50*/  SHF.L.U32 R2, R12, 0x1f, RZ ;  /* 0x0000001f0c027819 */ /* 0x000fd000000006ff */
[----:B------:R-:W1:Y:S02]  /*2e60*/  SYNCS.PHASECHK.TRANS64 P0, [UR5+0xf0], R2 ;  /* 0x0000f002ff0075a7 */ /* 0x000e640008001005 */
[----:B-1----:R-:W-:Y:S05]  /*2e70*/  @P0 BRA `(.L_x_54) ;  /* 0x0000000000080947 */ /* 0x002fea0003800000 */
[----:B------:R-:W1:Y:S02]  /*2e80*/  SYNCS.PHASECHK.TRANS64.TRYWAIT P0, [UR5+0xf0], R2 ;  /* 0x0000f002ff0075a7 */ /* 0x000e640008001105 */
[----:B-1----:R-:W-:Y:S05]  /*2e90*/  @!P0 BRA `(.L_x_55) ;  /* 0x0000003400ac8947 */ /* 0x002fea0003800000 */
.L_x_54:
[----:B------:R-:W-:-:S04]  /*2ea0*/  UIADD3 UR4, UPT, UPT, UR6, 0x1, URZ ;  /* 0x0000000106047890 */ /* 0x000fc8000fffe0ff */
[----:B------:R-:W-:-:S04]  /*2eb0*/  UISETP.NE.AND UP0, UPT, UR4, 0x2, UPT ;  /* 0x000000020400788c */ /* 0x000fc8000bf05270 */
[----:B------:R-:W-:Y:S02]  /*2ec0*/  USEL UR7, URZ, 0x1, UP0 ;  /* 0x00000001ff077887 */ /* 0x000fe40008000000 */
[----:B------:R-:W-:-:S04]  /*2ed0*/  USEL UR4, UR4, URZ, UP0 ;  /* 0x000000ff04047287 */ /* 0x000fc80008000000 */
[----:B------:R-:W-:Y:S01]  /*2ee0*/  ULEA UR4, UR4, UR39, 0x3 ;  /* 0x0000002704047291 */ /* 0x000fe2000f8e18ff */
[----:B-1----:R-:W-:-:S04]  /*2ef0*/  LOP3.LUT R2, R12, UR7, RZ, 0x3c, !PT ;  /* 0x000000070c027c12 */ /* 0x002fc8000f8e3cff */
[----:B------:R-:W-:-:S04]  /*2f00*/  SHF.L.U32 R0, R2, 0x1f, RZ ;  /* 0x0000001f02007819 */ /* 0x000fc800000006ff */
[----:B------:R-:W1:Y:S02]  /*2f10*/  SYNCS.PHASECHK.TRANS64 P0, [UR4+0xf0], R0 ;  /* 0x0000f000ff0075a7 */ /* 0x000e640008001004 */
[----:B-1----:R-:W-:Y:S05]  /*2f20*/  @P0 EXIT ;  /* 0x000000000000094d */ /* 0x002fea0003800000 */
[----:B------:R-:W-:Y:S02]  /*2f30*/  SHF.L.U32 R2, R2, 0x1f, RZ ;  /* 0x0000001f02027819 */ /* 0x000fe400000006ff */
[----:B------:R-:W-:-:S07]  /*2f40*/  MOV R0, UR4 ;  /* 0x0000000400007c02 */ /* 0x000fce0008000f00 */
.L_x_56:
[----:B-1----:R1:W2:Y:S02]  /*2f50*/  SYNCS.PHASECHK.TRANS64.TRYWAIT P0, [R0+URZ+0xf0], R2 ;  /* 0x0000f002000075a7 */ /* 0x0022a400080011ff */
[----:B--2---:R-:W-:Y:S05]  /*2f60*/  @!P0 NANOSLEEP.SYNCS 0x989680 ;  /* 0x009896800000895d */ /* 0x004fea0003900000 */
[----:B------:R-:W2:Y:S02]  /*2f70*/  @!P0 SYNCS.PHASECHK.TRANS64 P0, [R0+URZ+0xf0], R2 ;  /* 0x0000f002000085a7 */ /* 0x000ea400080010ff */
[----:B--2---:R-:W-:Y:S05]  /*2f80*/  @P0 EXIT ;  /* 0x000000000000094d */ /* 0x004fea0003800000 */
[----:B------:R-:W-:Y:S05]  /*2f90*/  BRA `(.L_x_56) ;  /* 0xfffffffc00ec7947 */ /* 0x000fea000383ffff */
.L_x_49:
[----:B------:R-:W-:-:S09]  /*2fa0*/  UISETP.NE.AND UP1, UPT, UR8, URZ, UPT ;  /* 0x000000ff0800728c */ /* 0x000fd2000bf25270 */
[----:B------:R-:W-:Y:S05]  /*2fb0*/  BRA.U UP1, `(.L_x_57) ;  /* 0x0000000d01b47547 */ /* 0x000fea000b800000 */
[----:B------:R-:W-:Y:S01]  /*2fc0*/  UMOV UR4, 0x40 ;  /* 0x0000004000047882 */ /* 0x000fe20000000000 */
[----:B------:R-:W-:Y:S01]  /*2fd0*/  NOP ;  /* 0x0000000000007918 */ /* 0x000fe20000000000 */
[----:B------:R-:W-:Y:S01]  /*2fe0*/  ULEA UR4, UR39, UR4, 0x18 ;  /* 0x0000000427047291 */ /* 0x000fe2000f8ec0ff */
[----:B------:R-:W-:Y:S02]  /*2ff0*/  UMOV UR5, 0x400 ;  /* 0x0000040000057882 */ /* 0x000fe40000000000 */
[----:B------:R-:W-:-:S06]  /*3000*/  ULEA UR39, UR39, UR5, 0x18 ;  /* 0x0000000527277291 */ /* 0x000fcc000f8ec0ff */
[----:B------:R-:W1:Y:S02]  /*3010*/  LDS.U8 R0, [UR4+0x1c] ;  /* 0x00001c04ff007984 */ /* 0x000e640008000000 */
[----:B-1----:R-:W-:-:S13]  /*3020*/  ISETP.NE.AND P0, PT, R0, RZ, PT ;  /* 0x000000ff0000720c */ /* 0x002fda0003f05270 */
[----:B------:R-:W-:Y:S05]  /*3030*/  @P0 BRA `(.L_x_58) ;  /* 0x0000000000580947 */ /* 0x000fea0003800000 */
[----:B------:R-:W-:-:S13]  /*3040*/  ELECT P0, URZ, PT ;  /* 0x0000000000ff782f */ /* 0x000fda0003800000 */
[----:B------:R-:W-:Y:S05]  /*3050*/  @!P0 BRA `(.L_x_59) ;  /* 0x0000000000608947 */ /* 0x000fea0003800000 */
[----:B------:R-:W-:Y:S01]  /*3060*/  UMOV UR5, 0x10 ;  /* 0x0000001000057882 */ /* 0x000fe20000000000 */
[----:B------:R-:W-:Y:S01]  /*3070*/  HFMA2 R0, -RZ, RZ, 0, 5.9604644775390625e-08 ;  /* 0x00000001ff007431 */ /* 0x000fe200000001ff */
[----:B------:R-:W-:-:S03]  /*3080*/  MOV R2, 0xffff ;  /* 0x0000ffff00027802 */ /* 0x000fc60000000f00 */
[----:B------:R-:W-:Y:S04]  /*3090*/  DEPBAR.LE SB1, 0x36 ;  /* 0x00009d800000791a */ /* 0x000fe80000000000 */
[----:B------:R-:W1:Y:S02]  /*30a0*/  UTCATOMSWS.FIND_AND_SET.ALIGN UP0, UR5, UR5 ;  /* 0x00000005000575e3 */ /* 0x000e640008000800 */
[----:B-1----:R-:W-:Y:S01]  /*30b0*/  MOV R3, UR5 ;  /* 0x0000000500037c02 */ /* 0x002fe20008000f00 */
[----:B------:R-:W-:Y:S06]  /*30c0*/  BRA.U UP0, `(.L_x_60) ;  /* 0x0000000100187547 */ /* 0x000fec000b800000 */
.L_x_61:
[----:B------:R-:W-:Y:S05]  /*30d0*/  NANOSLEEP 0x64 ;  /* 0x000000640000795d */ /* 0x000fea0003800000 */
[----:B------:R-:W-:-:S05]  /*30e0*/  UMOV UR5, 0x10 ;  /* 0x0000001000057882 */ /* 0x000fca0000000000 */
[----:B------:R-:W-:Y:S04]  /*30f0*/  DEPBAR.LE SB1, 0x36 ;  /* 0x00009d800000791a */ /* 0x000fe80000000000 */
[----:B------:R-:W1:Y:S02]  /*3100*/  UTCATOMSWS.FIND_AND_SET.ALIGN UP0, UR5, UR5 ;  /* 0x00000005000575e3 */ /* 0x000e640008000800 */
[----:B-1----:R-:W-:Y:S01]  /*3110*/  MOV R3, UR5 ;  /* 0x0000000500037c02 */ /* 0x002fe20008000f00 */
[----:B------:R-:W-:Y:S05]  /*3120*/  BRA.U !UP0, `(.L_x_61) ;  /* 0xfffffffd08e87547 */ /* 0x000fea000b83ffff */
.L_x_60:
[-C--:B------:R-:W-:Y:S02]  /*3130*/  SHF.L.U32 R2, R2, R3.reuse, RZ ;  /* 0x0000000302027219 */ /* 0x080fe400000006ff */
[----:B------:R-:W-:Y:S01]  /*3140*/  SHF.L.U32 R0, R0, R3, RZ ;  /* 0x0000000300007219 */ /* 0x000fe200000006ff */
[----:B------:R-:W-:Y:S02]  /*3150*/  IMAD.SHL.U32 R3, R3, 0x20, RZ ;  /* 0x0000002003037824 */ /* 0x000fe400078e00ff */
[----:B------:R1:W-:Y:S04]  /*3160*/  ATOMS.OR RZ, [UR4+0x14], R2 ;  /* 0x00001402ffff798c */ /* 0x0003e8000b000004 */
[----:B------:R1:W-:Y:S04]  /*3170*/  ATOMS.OR RZ, [UR4+0x18], R0 ;  /* 0x00001800ffff798c */ /* 0x0003e8000b000004 */
[----:B------:R1:W-:Y:S01]  /*3180*/  STS [UR39+0x190], R3 ;  /* 0x00019003ff007988 */ /* 0x0003e20008000827 */
[----:B------:R-:W-:Y:S05]  /*3190*/  BRA `(.L_x_59) ;  /* 0x0000000000107947 */ /* 0x000fea0003800000 */
.L_x_58:
[----:B------:R-:W-:Y:S02]  /*31a0*/  MOV R0, 0xffffffff ;  /* 0xffffffff00007802 */ /* 0x000fe40000000f00 */
[----:B------:R-:W-:-:S03]  /*31b0*/  MOV R2, 0x31e0 ;  /* 0x000031e000027802 */ /* 0x000fc60000000f00 */
[----:B------:R1:W-:Y:S04]  /*31c0*/  STS [UR39+0x190], R0 ;  /* 0x00019000ff007988 */ /* 0x0003e80008000827 */
[----:B-1-3-5:R-:W-:Y:S05]  /*31d0*/  CALL.REL.NOINC `($__internal_1_$__cuda_sm10x_tcgen05_guardrail_trap_phase_invalid_during_alloc) ;  /* 0x00000038002c7944 */ /* 0x02afea0003c00000 */
.L_x_59:
[----:B------:R-:W-:Y:S05]  /*31e0*/  WARPSYNC.ALL ;  /* 0x0000000000007948 */ /* 0x000fea0003800000 */
[----:B------:R-:W2:Y:S01]  /*31f0*/  S2UR UR5, SR_CgaCtaId ;  /* 0x00000000000579c3 */ /* 0x000ea20000008800 */
[----:B------:R-:W-:Y:S01]  /*3200*/  UMOV UR4, 0x400 ;  /* 0x0000040000047882 */ /* 0x000fe20000000000 */
[----:B------:R-:W-:-:S06]  /*3210*/  NOP ;  /* 0x0000000000007918 */ /* 0x000fcc0000000000 */
[----:B------:R-:W-:Y:S06]  /*3220*/  BAR.ARV 0x6, 0xa0 ;  /* 0x0182800000007b1d */ /* 0x000fec0000002000 */
[----:B------:R-:W4:Y:S01]  /*3230*/  LDCU UR7, c[0x0][0x38c] ;  /* 0x00007180ff0777ac */ /* 0x000f220008000800 */
[----:B------:R-:W-:Y:S01]  /*3240*/  IMAD.MOV.U32 R11, RZ, RZ, 0x1 ;  /* 0x00000001ff0b7424 */ /* 0x000fe200078e00ff */
[----:B------:R-:W-:Y:S01]  /*3250*/  CS2R R8, SRZ ;  /* 0x0000000000087805 */ /* 0x000fe2000001ff00 */
[----:B------:R-:W-:Y:S01]  /*3260*/  IMAD.MOV.U32 R10, RZ, RZ, RZ ;  /* 0x000000ffff0a7224 */ /* 0x000fe200078e00ff */
[----:B------:R-:W3:Y:S01]  /*3270*/  LDCU UR6, c[0x0][0x38c] ;  /* 0x00007180ff0677ac */ /* 0x000ee20008000800 */
[----:B------:R-:W-:Y:S01]  /*3280*/  UMOV UR15, URZ ;  /* 0x000000ff000f7c82 */ /* 0x000fe20008000000 */
[----:B------:R-:W-:Y:S01]  /*3290*/  UMOV UR14, URZ ;  /* 0x000000ff000e7c82 */ /* 0x000fe20008000000 */
[----:B--2---:R-:W-:Y:S01]  /*32a0*/  ULEA UR5, UR5, UR4, 0x18 ;  /* 0x0000000405057291 */ /* 0x004fe2000f8ec0ff */
[----:B------:R-:W-:Y:S01]  /*32b0*/  UMOV UR24, 0x0 ;  /* 0x0000000000187882 */ /* 0x000fe20000000000 */
[----:B------:R-:W-:-:S02]  /*32c0*/  UMOV UR25, 0x80404a0 ;  /* 0x080404a000197882 */ /* 0x000fc40000000000 */
[----:B------:R-:W-:Y:S02]  /*32d0*/  UIADD3 UR10, UPT, UPT, UR5, 0x1280, URZ ;  /* 0x00001280050a7890 */ /* 0x000fe4000fffe0ff */
[----:B------:R-:W-:Y:S02]  /*32e0*/  UIADD3 UR11, UPT, UPT, UR5, 0x31280, URZ ;  /* 0x00031280050b7890 */ /* 0x000fe4000fffe0ff */
[----:B----4-:R-:W-:Y:S01]  /*32f0*/  UIADD3 UR7, UPT, UPT, UR7, 0x7f, URZ ;  /* 0x0000007f07077890 */ /* 0x010fe2000fffe0ff */
[----:B-1----:R-:W1:Y:S01]  /*3300*/  LDS R0, [UR5+0x190] ;  /* 0x00019005ff007984 */ /* 0x002e620008000800 */
[----:B------:R-:W-:Y:S02]  /*3310*/  USHF.R.U32.HI UR10, URZ, 0x4, UR10 ;  /* 0x00000004ff0a7899 */ /* 0x000fe4000801160a */
[----:B------:R-:W-:Y:S02]  /*3320*/  USHF.R.S32.HI UR4, URZ, 0x1f, UR7 ;  /* 0x0000001fff047899 */ /* 0x000fe40008011407 */
[----:B------:R-:W-:-:S02]  /*3330*/  USHF.R.U32.HI UR11, URZ, 0x4, UR11 ;  /* 0x00000004ff0b7899 */ /* 0x000fc4000801160b */
[----:B------:R-:W-:Y:S02]  /*3340*/  ULEA.HI UR4, UR4, UR7, URZ, 0x7 ;  /* 0x0000000704047291 */ /* 0x000fe4000f8f38ff */
[----:B------:R-:W-:Y:S02]  /*3350*/  ULOP3.LUT UR10, UR10, 0x3fff, URZ, 0xc0, !UPT ;  /* 0x00003fff0a0a7892 */ /* 0x000fe4000f8ec0ff */
[----:B------:R-:W-:Y:S02]  /*3360*/  USHF.R.S32.HI UR4, URZ, 0x7, UR4 ;  /* 0x00000007ff047899 */ /* 0x000fe40008011404 */
[----:B------:R-:W-:Y:S02]  /*3370*/  ULOP3.LUT UR11, UR11, 0x3fff, URZ, 0xc0, !UPT ;  /* 0x00003fff0b0b7892 */ /* 0x000fe4000f8ec0ff */
[----:B------:R-:W-:Y:S01]  /*3380*/  UISETP.LT.AND UP0, UPT, UR4, 0x1, UPT ;  /* 0x000000010400788c */ /* 0x000fe2000bf01270 */
[----:B------:R-:W-:Y:S01]  /*3390*/  UMOV UR22, 0x0 ;  /* 0x0000000000167882 */ /* 0x000fe20000000000 */
[----:B------:R-:W-:-:S02]  /*33a0*/  UMOV UR23, 0x80404a0 ;  /* 0x080404a000177882 */ /* 0x000fc40000000000 */
[----:B------:R-:W-:Y:S02]  /*33b0*/  USEL UR9, UR4, 0x1, !UP0 ;  /* 0x0000000104097887 */ /* 0x000fe4000c000000 */
[----:B------:R-:W-:Y:S02]  /*33c0*/  ULOP3.LUT UR10, UR10, 0x10000, URZ, 0xfc, !UPT ;  /* 0x000100000a0a7892 */ /* 0x000fe4000f8efcff */
[----:B------:R-:W-:Y:S02]  /*33d0*/  ULOP3.LUT UR11, UR11, 0x10000, URZ, 0xfc, !UPT ;  /* 0x000100000b0b7892 */ /* 0x000fe4000f8efcff */
[----:B------:R-:W-:Y:S02]  /*33e0*/  UIADD3 UR9, UPT, UPT, -UR9, URZ, URZ ;  /* 0x000000ff09097290 */ /* 0x000fe4000fffe1ff */
[----:B---3--:R-:W-:Y:S01]  /*33f0*/  UISETP.GE.AND UP3, UPT, UR6, 0x1, UPT ;  /* 0x000000010600788c */ /* 0x008fe2000bf66270 */
[----:B------:R-:W-:Y:S01]  /*3400*/  UMOV UR20, 0x0 ;  /* 0x0000000000147882 */ /* 0x000fe20000000000 */
[----:B------:R-:W-:Y:S01]  /*3410*/  UMOV UR21, 0x80404a0 ;  /* 0x080404a000157882 */ /* 0x000fe20000000000 */
[----:B------:R-:W-:Y:S01]  /*3420*/  UMOV UR18, 0x0 ;  /* 0x0000000000127882 */ /* 0x000fe20000000000 */
[----:B------:R-:W-:Y:S01]  /*3430*/  UMOV UR19, 0x80404a0 ;  /* 0x080404a000137882 */ /* 0x000fe20000000000 */
[----:B-1----:R-:W-:-:S15]  /*3440*/  R2UR UR16, R0 ;  /* 0x00000000001072ca */ /* 0x002fde00000e0000 */
.L_x_68:
[----:B------:R-:W-:Y:S02]  /*3450*/  LEA R0, R10, UR5, 0x3 ;  /* 0x000000050a007c11 */ /* 0x000fe4000f8e18ff */
[----:B------:R-:W-:Y:S02]  /*3460*/  SHF.L.U32 R2, R9, 0x1f, RZ ;  /* 0x0000001f09027819 */ /* 0x000fe400000006ff */
[----:B------:R-:W-:Y:S01]  /*3470*/  PLOP3.LUT P0, PT, PT, PT, UP3, 0x80, 0x8 ;  /* 0x000000000008781c */ /* 0x000fe20003f0f038 */
[----:B------:R-:W-:Y:S01]  /*3480*/  VIADD R3, R0, 0xf0 ;  /* 0x000000f000037836 */ /* 0x000fe20000000000 */
[----:B-1----:R-:W1:Y:S02]  /*3490*/  SYNCS.PHASECHK.TRANS64.TRYWAIT P1, [R0+URZ+0xe0], R2 ;  /* 0x0000e002000075a7 */ /* 0x002e6400080211ff */
[----:B-1-3--:R-:W-:Y:S09]  /*34a0*/  @!P1 BRA `(.L_x_62) ;  /* 0x0000003000409947 */ /* 0x00aff20003800000 */
.L_x_130:
[----:B------:R-:W-:Y:S01]  /*34b0*/  LEA R4, R10, UR5, 0x4 ;  /* 0x000000050a047c11 */ /* 0x000fe2000f8e20ff */
[----:B------:R-:W-:Y:S01]  /*34c0*/  @UP3 ULEA UR6, UR14, UR5, 0x3 ;  /* 0x000000050e063291 */ /* 0x000fe2000f8e18ff */
[----:B------:R-:W-:Y:S01]  /*34d0*/  PLOP3.LUT P2, PT, PT, PT, PT, 0x80, 0x8 ;  /* 0x000000000008781c */ /* 0x000fe20003f4f070 */
[----:B------:R-:W-:Y:S01]  /*34e0*/  ULEA UR7, UR15, UR5, 0x3 ;  /* 0x000000050f077291 */ /* 0x000fe2000f8e18ff */
[----:B------:R-:W-:Y:S01]  /*34f0*/  PRMT R3, RZ, 0x654, R3 ;  /* 0x00000654ff037816 */ /* 0x000fe20000000003 */
[----:B------:R-:W-:Y:S01]  /*3500*/  ULEA UR8, UR15, UR16, 0x4 ;  /* 0x000000100f087291 */ /* 0x000fe2000f8e20ff */
[----:B------:R-:W2:Y:S01]  /*3510*/  LDS.128 R4, [R4+0x170] ;  /* 0x0001700004047984 */ /* 0x000ea20000000c00 */
[----:B-1----:R-:W-:Y:S02]  /*3520*/  @P0 SHF.L.U32 R2, R8, 0x1f, RZ ;  /* 0x0000001f08020819 */ /* 0x002fe400000006ff */
[----:B------:R-:W-:Y:S01]  /*3530*/  SHF.L.U32 R0, R11, 0x1f, RZ ;  /* 0x0000001f0b007819 */ /* 0x000fe200000006ff */
[----:B------:R-:W-:Y:S01]  /*3540*/  @!PT LDS RZ, [RZ] ;  /* 0x00000000fffff984 */ /* 0x000fe20000000800 */
[----:B------:R-:W-:Y:S01]  /*3550*/  @!PT LDS RZ, [RZ] ;  /* 0x00000000fffff984 */ /* 0x000fe20000000800 */
[----:B------:R-:W-:Y:S01]  /*3560*/  @!PT LDS RZ, [RZ] ;  /* 0x00000000fffff984 */ /* 0x000fe20000000800 */
[----:B------:R-:W-:Y:S01]  /*3570*/  @!PT LDS RZ, [RZ] ;  /* 0x00000000fffff984 */ /* 0x000fe20000000800 */
[----:B------:R1:W-:Y:S06]  /*3580*/  MEMBAR.ALL.CTA ;  /* 0x0000000000007992 */ /* 0x0003ec0000008000 */
[----:B-1----:R-:W1:Y:S02]  /*3590*/  FENCE.VIEW.ASYNC.S ;  /* 0x00000000000073c6 */ /* 0x002e640000000000 */
[----:B-1----:R1:W-:Y:S01]  /*35a0*/  SYNCS.ARRIVE.TRANS64.RED.A1T0 RZ, [R3+URZ], RZ ;  /* 0x000000ff03ff79a7 */ /* 0x0023e200081004ff */
[----:B------:R1:W3:Y:S01]  /*35b0*/  @P0 SYNCS.PHASECHK.TRANS64.TRYWAIT P2, [UR6], R2 ;  /* 0x00000002ff0005a7 */ /* 0x0002e20008041106 */
[----:B--2---:R-:W-:Y:S01]  /*35c0*/  LOP3.LUT P1, RZ, R6, 0x1, RZ, 0xc0, !PT ;  /* 0x0000000106ff7812 */ /* 0x004fe2000782c0ff */
[----:B------:R-:W2:Y:S02]  /*35d0*/  SYNCS.PHASECHK.TRANS64.TRYWAIT P0, [UR7+0x120], R0 ;  /* 0x00012000ff0075a7 */ /* 0x000ea40008001107 */
[----:B-123--:R-:W-:Y:S10]  /*35e0*/  @!P0 BRA `(.L_x_63) ;  /* 0x0000003000048947 */ /* 0x00eff40003800000 */
.L_x_132:
[----:B------:R-:W-:Y:S01]  /*35f0*/  IADD3 R10, PT, PT, R10, 0x1, RZ ;  /* 0x000000010a0a7810 */ /* 0x000fe20007ffe0ff */
[----:B------:R-:W-:Y:S06]  /*3600*/  BRA.U !UP3, `(.L_x_64) ;  /* 0x000000010bc07547 */ /* 0x000fec000b800000 */
[----:B------:R-:W-:Y:S01]  /*3610*/  UPLOP3.LUT UP4, UPT, UPT, UPT, UPT, 0x40, 0x4 ;  /* 0x000000000004789c */ /* 0x000fe20003f8e870 */
[----:B------:R-:W-:Y:S01]  /*3620*/  UMOV UR13, UR9 ;  /* 0x00000009000d7c82 */ /* 0x000fe20008000000 */
[----:B------:R-:W-:Y:S01]  /*3630*/  UMOV UR12, UR4 ;  /* 0x00000004000c7c82 */ /* 0x000fe20008000000 */
[----:B------:R-:W-:-:S08]  /*3640*/  UMOV UR17, UR14 ;  /* 0x0000000e00117c82 */ /* 0x000fd00008000000 */
.L_x_67:
[----:B------:R-:W-:Y:S02]  /*3650*/  UIADD3 UR13, UPT, UPT, UR13, 0x1, URZ ;  /* 0x000000010d0d7890 */ /* 0x000fe4000fffe0ff */
[----:B--2---:R-:W-:Y:S02]  /*3660*/  ULEA UR6, UR17, UR5, 0x3 ;  /* 0x0000000511067291 */ /* 0x004fe4000f8e18ff */
[----:B------:R-:W-:Y:S01]  /*3670*/  UISETP.NE.AND UP0, UPT, UR13, URZ, UPT ;  /* 0x000000ff0d00728c */ /* 0x000fe2000bf05270 */
[----:B---3--:R-:W-:Y:S10]  /*3680*/  @P2 BRA `(.L_x_65) ;  /* 0x00000000000c2947 */ /* 0x008ff40003800000 */
[----:B-1----:R-:W-:Y:S04]  /*3690*/  SHF.L.U32 R2, R8, 0x1f, RZ ;  /* 0x0000001f08027819 */ /* 0x002fe800000006ff */
[----:B------:R-:W1:Y:S02]  /*36a0*/  SYNCS.PHASECHK.TRANS64.TRYWAIT P0, [UR6], R2 ;  /* 0x00000002ff0075a7 */ /* 0x000e640008001106 */
[----:B-1----:R-:W-:Y:S05]  /*36b0*/  @!P0 BRA `(.L_x_66) ;  /* 0x0000002c00e88947 */ /* 0x002fea0003800000 */
.L_x_65:
[----:B------:R-:W-:Y:S01]  /*36c0*/  UISETP.NE.AND UP1, UPT, UR12, 0x1, UPT ;  /* 0x000000010c00788c */ /* 0x000fe2000bf25270 */
[----:B------:R-:W-:Y:S01]  /*36d0*/  PLOP3.LUT P2, PT, PT, PT, PT, 0x80, 0x8 ;  /* 0x000000000008781c */ /* 0x000fe20003f4f070 */
[----:B------:R-:W-:Y:S02]  /*36e0*/  UIADD3 UR14, UPT, UPT, UR17, 0x1, URZ ;  /* 0x00000001110e7890 */ /* 0x000fe4000fffe0ff */
[----:B------:R-:W-:Y:S02]  /*36f0*/  ULEA UR28, UR17, UR11, 0x7 ;  /* 0x0000000b111c7291 */ /* 0x000fe4000f8e38ff */
[----:B------:R-:W-:Y:S01]  /*3700*/  UISETP.NE.AND UP2, UPT, UR14, 0xc, UPT ;  /* 0x0000000c0e00788c */ /* 0x000fe2000bf45270 */
[----:B------:R-:W-:Y:S01]  /*3710*/  PLOP3.LUT P0, PT, PT, PT, UP1, 0x80, 0x8 ;  /* 0x000000000008781c */ /* 0x000fe20003f0f018 */
[----:B------:R-:W-:Y:S02]  /*3720*/  UIADD3 UR40, UPT, UPT, UR28, 0x2, URZ ;  /* 0x000000021c287890 */ /* 0x000fe4000fffe0ff */
[----:B------:R-:W-:Y:S02]  /*3730*/  USEL UR27, URZ, 0x1, UP2 ;  /* 0x00000001ff1b7887 */ /* 0x000fe40009000000 */
[----:B------:R-:W-:Y:S02]  /*3740*/  USEL UR14, UR14, URZ, UP2 ;  /* 0x000000ff0e0e7287 */ /* 0x000fe40009000000 */
[----:B------:R-:W-:Y:S02]  /*3750*/  UIADD3 UR36, UPT, UPT, UR28, 0x4, URZ ;  /* 0x000000041c247890 */ /* 0x000fe4000fffe0ff */
[----:B------:R-:W-:Y:S01]  /*3760*/  @UP1 ULEA UR26, UR14, UR5, 0x3 ;  /* 0x000000050e1a1291 */ /* 0x000fe2000f8e18ff */
[----:B------:R-:W-:Y:S01]  /*3770*/  LOP3.LUT R8, R8, UR27, RZ, 0x3c, !PT ;  /* 0x0000001b08087c12 */ /* 0x000fe2000f8e3cff */
[----:B------:R-:W-:Y:S02]  /*3780*/  UIADD3 UR32, UPT, UPT, UR28, 0x6, URZ ;  /* 0x000000061c207890 */ /* 0x000fe4000fffe0ff */
[----:B------:R-:W-:Y:S01]  /*3790*/  UIADD3 UR6, UPT, UPT, UR6, 0x60, URZ ;  /* 0x0000006006067890 */ /* 0x000fe2000fffe0ff */
[----:B-1----:R-:W-:Y:S01]  /*37a0*/  @P0 SHF.L.U32 R0, R8, 0x1f, RZ ;  /* 0x0000001f08000819 */ /* 0x002fe200000006ff */
[----:B------:R-:W-:Y:S01]  /*37b0*/  UIADD3 UR12, UPT, UPT, UR12, -0x1, URZ ;  /* 0xffffffff0c0c7890 */ /* 0x000fe2000fffe0ff */
[----:B------:R-:W-:Y:S02]  /*37c0*/  UMOV UR29, 0x40004040 ;  /* 0x40004040001d7882 */ /* 0x000fe40000000000 */
[----:B------:R2:W3:Y:S01]  /*37d0*/  @P0 SYNCS.PHASECHK.TRANS64.TRYWAIT P2, [UR26], R0 ;  /* 0x00000000ff0005a7 */ /* 0x0004e2000804111a */
[----:B------:R-:W-:Y:S01]  /*37e0*/  ULEA UR26, UR17, UR10, 0xa ;  /* 0x0000000a111a7291 */ /* 0x000fe2000f8e50ff */
[----:B------:R-:W-:Y:S01]  /*37f0*/  UMOV UR27, 0x40004040 ;  /* 0x40004040001b7882 */ /* 0x000fe20000000000 */
[----:B------:R-:W-:Y:S02]  /*3800*/  UMOV UR41, 0x40004040 ;  /* 0x4000404000297882 */ /* 0x000fe40000000000 */
[----:B------:R-:W-:Y:S02]  /*3810*/  UIADD3 UR38, UPT, UPT, UR26, 0x2, URZ ;  /* 0x000000021a267890 */ /* 0x000fe4000fffe0ff */
[----:B------:R-:W-:Y:S02]  /*3820*/  UIADD3 UR34, UPT, UPT, UR26, 0x4, URZ ;  /* 0x000000041a227890 */ /* 0x000fe4000fffe0ff */
[----:B------:R-:W-:Y:S01]  /*3830*/  UIADD3 UR30, UPT, UPT, UR26, 0x6, URZ ;  /* 0x000000061a1e7890 */ /* 0x000fe2000fffe0ff */
[----:B------:R2:W-:Y:S01]  /*3840*/  UTCIMMA gdesc[UR26], gdesc[UR28], tmem[UR8], tmem[UR24], idesc[UR25], UP4 ;  /* 0x00ff181c1a0075ea */ /* 0x0005e2000a000108 */
[----:B------:R-:W-:Y:S01]  /*3850*/  UPLOP3.LUT UP4, UPT, UPT, UPT, UPT, 0x80, 0x8 ;  /* 0x000000000008789c */ /* 0x000fe20003f8f070 */
[----:B------:R-:W-:Y:S01]  /*3860*/  UMOV UR39, 0x40004040 ;  /* 0x4000404000277882 */ /* 0x000fe20000000000 */
[----:B------:R-:W-:Y:S01]  /*3870*/  UMOV UR37, 0x40004040 ;  /* 0x4000404000257882 */ /* 0x000fe20000000000 */
[----:B------:R2:W-:Y:S01]  /*3880*/  UTCIMMA gdesc[UR38], gdesc[UR40], tmem[UR8], tmem[UR22], idesc[UR23], UPT ;  /* 0x00ff1628260075ea */ /* 0x0005e2000b800108 */
[----:B------:R-:W-:Y:S01]  /*3890*/  UMOV UR35, 0x40004040 ;  /* 0x4000404000237882 */ /* 0x000fe20000000000 */
[----:B------:R-:W-:Y:S01]  /*38a0*/  UMOV UR33, 0x40004040 ;  /* 0x4000404000217882 */ /* 0x000fe20000000000 */
[----:B------:R-:W-:Y:S01]  /*38b0*/  UMOV UR31, 0x40004040 ;  /* 0x40004040001f7882 */ /* 0x000fe20000000000 */
[----:B------:R2:W-:Y:S01]  /*38c0*/  UTCIMMA gdesc[UR34], gdesc[UR36], tmem[UR8], tmem[UR20], idesc[UR21], UPT ;  /* 0x00ff1424220075ea */ /* 0x0005e2000b800108 */
[----:B------:R2:W-:Y:S01]  /*38d0*/  UTCIMMA gdesc[UR30], gdesc[UR32], tmem[UR8], tmem[UR18], idesc[UR19], UPT ;  /* 0x00ff12201e0075ea */ /* 0x0005e2000b800108 */
[----:B------:R2:W-:Y:S01]  /*38e0*/  UTCBAR [UR6], URZ ;  /* 0x000000ff060073e9 */ /* 0x0005e200080000ff */
[----:B------:R-:W-:Y:S01]  /*38f0*/  UMOV UR17, UR14 ;  /* 0x0000000e00117c82 */ /* 0x000fe20008000000 */
[----:B------:R-:W-:Y:S05]  /*3900*/  BRA.U UP0, `(.L_x_67) ;  /* 0xfffffffd00507547 */ /* 0x000fea000b83ffff */
.L_x_64:
[----:B------:R-:W-:Y:S01]  /*3910*/  UIADD3 UR15, UPT, UPT, UR15, 0x1, URZ ;  /* 0x000000010f0f7890 */ /* 0x000fe2000fffe0ff */
[C---:B------:R-:W-:Y:S01]  /*3920*/  ISETP.NE.AND P0, PT, R10.reuse, 0x2, PT ;  /* 0x000000020a00780c */ /* 0x040fe20003f05270 */
[----:B------:R-:W-:Y:S02]  /*3930*/  UIADD3 UR7, UPT, UPT, UR7, 0x100, URZ ;  /* 0x0000010007077890 */ /* 0x000fe4000fffe0ff */
[----:B------:R-:W-:Y:S01]  /*3940*/  UISETP.NE.AND UP0, UPT, UR15, 0x4, UPT ;  /* 0x000000040f00788c */ /* 0x000fe2000bf05270 */
[----:B-12---:R-:W-:Y:S02]  /*3950*/  SEL R0, RZ, 0x1, P0 ;  /* 0x00000001ff007807 */ /* 0x006fe40000000000 */
[----:B------:R-:W-:Y:S01]  /*3960*/  SEL R10, R10, RZ, P0 ;  /* 0x000000ff0a0a7207 */ /* 0x000fe20000000000 */
[----:B------:R-:W-:Y:S01]  /*3970*/  USEL UR6, URZ, 0x1, UP0 ;  /* 0x00000001ff067887 */ /* 0x000fe20008000000 */
[----:B------:R-:W-:Y:S01]  /*3980*/  LOP3.LUT R9, R9, R0, RZ, 0x3c, !PT ;  /* 0x0000000009097212 */ /* 0x000fe200078e3cff */
[----:B------:R-:W-:Y:S01]  /*3990*/  USEL UR15, UR15, URZ, UP0 ;  /* 0x000000ff0f0f7287 */ /* 0x000fe20008000000 */
[----:B------:R1:W-:Y:S03]  /*39a0*/  UTCBAR [UR7], URZ ;  /* 0x000000ff070073e9 */ /* 0x0003e600080000ff */
[----:B------:R-:W-:Y:S01]  /*39b0*/  LOP3.LUT R11, R11, UR6, RZ, 0x3c, !PT ;  /* 0x000000060b0b7c12 */ /* 0x000fe2000f8e3cff */
[----:B------:R-:W-:Y:S07]  /*39c0*/  @P1 BRA `(.L_x_68) ;  /* 0xfffffff800a01947 */ /* 0x000fee000383ffff */
[----:B------:R-:W2:Y:S01]  /*39d0*/  S2UR UR4, SR_CgaCtaId ;  /* 0x00000000000479c3 */ /* 0x000ea20000008800 */
[----:B------:R-:W-:Y:S01]  /*39e0*/  ELECT P0, URZ, PT ;  /* 0x0000000000ff782f */ /* 0x000fe20003800000 */
[----:B------:R-:W-:Y:S01]  /*39f0*/  IMAD.MOV.U32 R0, RZ, RZ, 0x1 ;  /* 0x00000001ff007424 */ /* 0x000fe200078e00ff */
[----:B------:R-:W-:Y:S01]  /*3a00*/  UIADD3 UR5, UPT, UPT, UR5, 0x120, URZ ;  /* 0x0000012005057890 */ /* 0x000fe2000fffe0ff */
[----:B------:R-:W-:Y:S01]  /*3a10*/  SHF.L.U32 R2, R11, 0x1f, RZ ;  /* 0x0000001f0b027819 */ /* 0x000fe200000006ff */
[----:B------:R-:W-:-:S03]  /*3a20*/  UMOV UR6, 0x40 ;  /* 0x0000004000067882 */ /* 0x000fc60000000000 */
[----:B------:R-:W-:Y:S01]  /*3a30*/  UVIRTCOUNT.DEALLOC.SMPOOL 0x80 ;  /* 0x000000800000784c */ /* 0x000fe20000000000 */
[----:B--2---:R-:W-:Y:S02]  /*3a40*/  ULEA UR4, UR4, UR6, 0x18 ;  /* 0x0000000604047291 */ /* 0x004fe4000f8ec0ff */
[----:B------:R-:W-:-:S07]  /*3a50*/  ULEA UR6, UR15, UR5, 0x3 ;  /* 0x000000050f067291 */ /* 0x000fce000f8e18ff */
[----:B------:R2:W-:Y:S02]  /*3a60*/  @P0 STS.U8 [UR4+0x1c], R0 ;  /* 0x00001c00ff000988 */ /* 0x0005e40008000004 */
[----:B------:R-:W4:Y:S02]  /*3a70*/  SYNCS.PHASECHK.TRANS64.TRYWAIT P0, [UR6], R2 ;  /* 0x00000002ff0075a7 */ /* 0x000f240008001106 */
[----:B--2-4-:R-:W-:Y:S05]  /*3a80*/  @!P0 BRA `(.L_x_69) ;  /* 0x0000002c000c8947 */ /* 0x014fea0003800000 */
.L_x_135:
[----:B-1----:R-:W-:-:S04]  /*3a90*/  UIADD3 UR7, UPT, UPT, UR15, 0x1, URZ ;  /* 0x000000010f077890 */ /* 0x002fc8000fffe0ff */
[----:B------:R-:W-:-:S04]  /*3aa0*/  UISETP.NE.AND UP0, UPT, UR7, 0x4, UPT ;  /* 0x000000040700788c */ /* 0x000fc8000bf05270 */
[----:B------:R-:W-:Y:S02]  /*3ab0*/  USEL UR8, URZ, 0x1, UP0 ;  /* 0x00000001ff087887 */ /* 0x000fe40008000000 */
[----:B------:R-:W-:-:S04]  /*3ac0*/  USEL UR7, UR7, URZ, UP0 ;  /* 0x000000ff07077287 */ /* 0x000fc80008000000 */
[----:B------:R-:W-:Y:S01]  /*3ad0*/  ULEA UR6, UR7, UR5, 0x3 ;  /* 0x0000000507067291 */ /* 0x000fe2000f8e18ff */
[----:B--2---:R-:W-:-:S04]  /*3ae0*/  LOP3.LUT R2, R11, UR8, RZ, 0x3c, !PT ;  /* 0x000000080b027c12 */ /* 0x004fc8000f8e3cff */
[----:B------:R-:W-:-:S04]  /*3af0*/  SHF.L.U32 R3, R2, 0x1f, RZ ;  /* 0x0000001f02037819 */ /* 0x000fc800000006ff */
[----:B------:R-:W1:Y:S02]  /*3b00*/  SYNCS.PHASECHK.TRANS64.TRYWAIT P0, [UR6], R3 ;  /* 0x00000003ff0075a7 */ /* 0x000e640008001106 */
[----:B-1----:R-:W-:Y:S05]  /*3b10*/  @!P0 BRA `(.L_x_70) ;  /* 0x0000002c00008947 */ /* 0x002fea0003800000 */
.L_x_137:
        /* <DEDUP_REMOVED lines=9> */
.L_x_139:
[----:B------:R-:W-:-:S04]  /*3bb0*/  UIADD3 UR7, UPT, UPT, UR7, 0x1, URZ ;  /* 0x0000000107077890 */ /* 0x000fc8000fffe0ff */
[----:B------:R-:W-:-:S04]  /*3bc0*/  UISETP.NE.AND UP0, UPT, UR7, 0x4, UPT ;  /* 0x000000040700788c */ /* 0x000fc8000bf05270 */
[----:B------:R-:W-:Y:S02]  /*3bd0*/  USEL UR6, URZ, 0x1, UP0 ;  /* 0x00000001ff067887 */ /* 0x000fe40008000000 */
[----:B------:R-:W-:-:S04]  /*3be0*/  USEL UR7, UR7, URZ, UP0 ;  /* 0x000000ff07077287 */ /* 0x000fc80008000000 */
[----:B------:R-:W-:Y:S01]  /*3bf0*/  ULEA UR7, UR7, UR5, 0x3 ;  /* 0x0000000507077291 */ /* 0x000fe2000f8e18ff */
[----:B------:R-:W-:-:S04]  /*3c00*/  LOP3.LUT R2, R2, UR6, RZ, 0x3c, !PT ;  /* 0x0000000602027c12 */ /* 0x000fc8000f8e3cff */
[----:B------:R-:W-:-:S04]  /*3c10*/  SHF.L.U32 R2, R2, 0x1f, RZ ;  /* 0x0000001f02027819 */ /* 0x000fc800000006ff */
[----:B------:R-:W2:Y:S02]  /*3c20*/  SYNCS.PHASECHK.TRANS64.TRYWAIT P0, [UR7], R2 ;  /* 0x00000002ff0075a7 */ /* 0x000ea40008001107 */
[----:B--2---:R-:W-:Y:S05]  /*3c30*/  @!P0 BRA `(.L_x_72) ;  /* 0x0000002800e88947 */ /* 0x004fea0003800000 */
.L_x_141:
[----:B------:R-:W-:Y:S01]  /*3c40*/  NOP ;  /* 0x0000000000007918 */ /* 0x000fe20000000000 */
[----:B-1----:R-:W1:Y:S01]  /*3c50*/  LDS R0, [UR4+0x14] ;  /* 0x00001404ff007984 */ /* 0x002e620008000800 */
[----:B------:R-:W-:Y:S01]  /*3c60*/  ULOP3.LUT UR6, UR16, 0xffff, URZ, 0xc0, !UPT ;  /* 0x0000ffff10067892 */ /* 0x000fe2000f8ec0ff */
[----:B------:R-:W-:Y:S01]  /*3c70*/  UMOV UR8, 0xffff ;  /* 0x0000ffff00087882 */ /* 0x000fe20000000000 */
[----:B------:R-:W-:Y:S02]  /*3c80*/  UMOV UR5, 0x1 ;  /* 0x0000000100057882 */ /* 0x000fe40000000000 */
[----:B------:R-:W-:-:S04]  /*3c90*/  USHF.R.U32.HI UR6, URZ, 0x5, UR6 ;  /* 0x00000005ff067899 */ /* 0x000fc80008011606 */
[----:B------:R-:W-:Y:S02]  /*3ca0*/  USHF.L.U32 UR8, UR8, UR6, URZ ;  /* 0x0000000608087299 */ /* 0x000fe400080006ff */
[----:B------:R-:W-:-:S04]  /*3cb0*/  USHF.L.U32 UR5, UR5, UR6, URZ ;  /* 0x0000000605057299 */ /* 0x000fc800080006ff */
[----:B-1----:R-:W-:-:S04]  /*3cc0*/  LOP3.LUT R0, R0, UR8, RZ, 0xc0, !PT ;  /* 0x0000000800007c12 */ /* 0x002fc8000f8ec0ff */
[----:B------:R-:W-:-:S13]  /*3cd0*/  ISETP.NE.AND P0, PT, R0, UR8, PT ;  /* 0x0000000800007c0c */ /* 0x000fda000bf05270 */
[----:B------:R-:W-:Y:S05]  /*3ce0*/  @P0 BRA `(.L_x_73) ;  /* 0x0000000000580947 */ /* 0x000fea0003800000 */
[----:B------:R-:W1:Y:S02]  /*3cf0*/  LDS R0, [UR4+0x18] ;  /* 0x00001804ff007984 */ /* 0x000e640008000800 */
[----:B-1----:R-:W-:-:S04]  /*3d00*/  LOP3.LUT R0, R0, UR5, RZ, 0xc0, !PT ;  /* 0x0000000500007c12 */ /* 0x002fc8000f8ec0ff */
[----:B------:R-:W-:-:S13]  /*3d10*/  ISETP.NE.AND P0, PT, R0, UR5, PT ;  /* 0x0000000500007c0c */ /* 0x000fda000bf05270 */
[----:B------:R-:W-:Y:S05]  /*3d20*/  @P0 BRA `(.L_x_74) ;  /* 0x00000000003c0947 */ /* 0x000fea0003800000 */
[----:B------:R-:W1:Y:S01]  /*3d30*/  S2R R2, SR_LANEID ;  /* 0x0000000000027919 */ /* 0x000e620000000000 */
[----:B------:R-:W-:Y:S01]  /*3d40*/  ULOP3.LUT UR8, URZ, UR8, URZ, 0x33, !UPT ;  /* 0x00000008ff087292 */ /* 0x000fe2000f8e33ff */
[----:B------:R-:W-:Y:S02]  /*3d50*/  VOTEU.ANY UR7, UPT, PT ;  /* 0x0000000000077886 */ /* 0x000fe400038e0100 */
[----:B------:R-:W-:-:S03]  /*3d60*/  UFLO.U32 UR7, UR7 ;  /* 0x00000007000772bd */ /* 0x000fc600080e0000 */
[----:B------:R-:W-:-:S04]  /*3d70*/  IMAD.U32 R0, RZ, RZ, UR8 ;  /* 0x00000008ff007e24 */ /* 0x000fc8000f8e00ff */
[----:B------:R2:W4:Y:S02]  /*3d80*/  REDUX UR6, R0 ;  /* 0x00000000000673c4 */ /* 0x0005240000000000 */
[----:B------:R1:W-:Y:S02]  /*3d90*/  UTCATOMSWS.AND URZ, UR8 ;  /* 0x0000000800ff79e3 */ /* 0x0003e40008000000 */
[----:B-1----:R-:W-:Y:S02]  /*3da0*/  ISETP.EQ.U32.AND P0, PT, R2, UR7, PT ;  /* 0x0000000702007c0c */ /* 0x002fe4000bf02070 */
[----:B--2---:R-:W-:Y:S02]  /*3db0*/  LOP3.LUT R0, RZ, UR5, RZ, 0x33, !PT ;  /* 0x00000005ff007c12 */ /* 0x004fe4000f8e33ff */
[----:B----4-:R-:W-:Y:S02]  /*3dc0*/  MOV R2, UR6 ;  /* 0x0000000600027c02 */ /* 0x010fe40008000f00 */
[----:B------:R-:W1:Y:S07]  /*3dd0*/  REDUX UR5, R0 ;  /* 0x00000000000573c4 */ /* 0x000e6e0000000000 */
[----:B------:R2:W-:Y:S01]  /*3de0*/  @P0 ATOMS.AND RZ, [UR4+0x14], R2 ;  /* 0x00001402ffff098c */ /* 0x0005e2000a800004 */
[----:B-1----:R-:W-:-:S05]  /*3df0*/  IMAD.U32 R0, RZ, RZ, UR5 ;  /* 0x00000005ff007e24 */ /* 0x002fca000f8e00ff */
[----:B------:R2:W-:Y:S01]  /*3e00*/  @P0 ATOMS.AND RZ, [UR4+0x18], R0 ;  /* 0x00001800ffff098c */ /* 0x0005e2000a800004 */
[----:B------:R-:W-:Y:S05]  /*3e10*/  BRA `(.L_x_75) ;  /* 0x0000000000147947 */ /* 0x000fea0003800000 */
.L_x_74:
[----:B------:R-:W-:Y:S02]  /*3e20*/  MOV R2, 0x3e40 ;  /* 0x00003e4000027802 */ /* 0x000fe40000000f00 */
[----:B---3-5:R-:W-:Y:S05]  /*3e30*/  CALL.REL.NOINC `($__internal_0_$__cuda_sm10x_tcgen05_guardrail_trap_col_being_dealloced_not_returned_by_alloc) ;  /* 0x0000002c00087944 */ /* 0x028fea0003c00000 */
[----:B------:R-:W-:Y:S05]  /*3e40*/  BRA `(.L_x_75) ;  /* 0x0000000000087947 */ /* 0x000fea0003800000 */
.L_x_73:
[----:B------:R-:W-:Y:S02]  /*3e50*/  MOV R2, 0x3e70 ;  /* 0x00003e7000027802 */ /* 0x000fe40000000f00 */
[----:B---3-5:R-:W-:Y:S05]  /*3e60*/  CALL.REL.NOINC `($__internal_2_$__cuda_sm10x_tcgen05_guardrail_trap_unallocated_columns_being_dealloced) ;  /* 0x0000002c00147944 */ /* 0x028fea0003c00000 */
.L_x_75:
[----:B------:R-:W-:Y:S01]  /*3e70*/  NOP ;  /* 0x0000000000007918 */ /* 0x000fe20000000000 */
[----:B------:R-:W-:Y:S05]  /*3e80*/  EXIT ;  /* 0x000000000000794d */ /* 0x000fea0003800000 */
.L_x_57:
[----:B------:R-:W-:-:S09]  /*3e90*/  UISETP.NE.OR UP2, UPT, UR8, 0x3, !UP2 ;  /* 0x000000030800788c */ /* 0x000fd2000d745670 */
[----:B------:R-:W-:Y:S05]  /*3ea0*/  BRA.U UP2, `(.L_x_76) ;  /* 0x0000000902cc7547 */ /* 0x000fea000b800000 */
[----:B------:R-:W1:Y:S01]  /*3eb0*/  LDCU.64 UR6, c[0x0][0x888] ;  /* 0x00011100ff0677ac */ /* 0x000e620008000a00 */
[----:B------:R-:W2:Y:S01]  /*3ec0*/  LDC R0, c[0x0][0xb30] ;  /* 0x0002cc00ff007b82 */ /* 0x000ea20000000800 */
[----:B------:R-:W-:Y:S02]  /*3ed0*/  HFMA2 R27, -RZ, RZ, 0, 0 ;  /* 0x00000000ff1b7431 */ /* 0x000fe400000001ff */
[----:B------:R-:W-:Y:S01]  /*3ee0*/  IMAD.MOV.U32 R29, RZ, RZ, 0x1 ;  /* 0x00000001ff1d7424 */ /* 0x000fe200078e00ff */
[----:B------:R-:W4:Y:S01]  /*3ef0*/  LDCU.64 UR4, c[0x0][0x890] ;  /* 0x00011200ff0477ac */ /* 0x000f220008000a00 */
[----:B------:R-:W-:Y:S01]  /*3f00*/  IMAD.MOV.U32 R28, RZ, RZ, RZ ;  /* 0x000000ffff1c7224 */ /* 0x000fe200078e00ff */
[----:B------:R-:W-:Y:S01]  /*3f10*/  MOV R23, 0x800 ;  /* 0x0000080000177802 */ /* 0x000fe20000000f00 */
[----:B------:R-:W-:Y:S01]  /*3f20*/  UMOV UR8, 0x400 ;  /* 0x0000040000087882 */ /* 0x000fe20000000000 */
[----:B------:R-:W3:Y:S01]  /*3f30*/  LDC R22, c[0x0][0x370] ;  /* 0x0000dc00ff167b82 */ /* 0x000ee20000000800 */
[----:B------:R-:W-:-:S07]  /*3f40*/  UPLOP3.LUT UP1, UPT, UPT, UPT, UPT, 0x40, 0x4 ;  /* 0x000000000004789c */ /* 0x000fce0003f2e870 */
[----:B------:R-:W3:Y:S01]  /*3f50*/  LDC R3, c[0x0][0xb0c] ;  /* 0x0002c300ff037b82 */ /* 0x000ee20000000800 */
[----:B-1----:R-:W-:Y:S02]  /*3f60*/  UISETP.NE.U32.AND UP2, UPT, UR6, URZ, UPT ;  /* 0x000000ff0600728c */ /* 0x002fe4000bf45070 */
[----:B------:R-:W-:Y:S02]  /*3f70*/  ULEA UR6, UR39, UR8, 0x18 ;  /* 0x0000000827067291 */ /* 0x000fe4000f8ec0ff */
[----:B------:R-:W-:Y:S02]  /*3f80*/  UISETP.NE.AND.EX UP2, UPT, UR7, URZ, UPT, UP2 ;  /* 0x000000ff0700728c */ /* 0x000fe4000bf45320 */
[----:B------:R-:W-:Y:S01]  /*3f90*/  UIADD3 UR7, UPT, UPT, UR6, 0xc0, URZ ;  /* 0x000000c006077890 */ /* 0x000fe2000fffe0ff */
[----:B------:R-:W1:Y:S01]  /*3fa0*/  LDC R20, c[0x0][0xb20] ;  /* 0x0002c800ff147b82 */ /* 0x000e620000000800 */
[----:B----4-:R-:W-:Y:S01]  /*3fb0*/  UISETP.NE.U32.AND UP3, UPT, UR4, URZ, UPT ;  /* 0x000000ff0400728c */ /* 0x010fe2000bf65070 */
[----:B--2---:R-:W-:Y:S01]  /*3fc0*/  ISETP.NE.AND P1, PT, R0, 0x1, PT ;  /* 0x000000010000780c */ /* 0x004fe20003f25270 */
[----:B------:R-:W-:-:S02]  /*3fd0*/  UPRMT UR39, UR39, 0x654, UR7 ;  /* 0x0000065427277896 */ /* 0x000fc40008000007 */
[----:B------:R-:W-:-:S03]  /*3fe0*/  UISETP.NE.AND.EX UP3, UPT, UR5, URZ, UPT, UP3 ;  /* 0x000000ff0500728c */ /* 0x000fc6000bf65330 */
[----:B------:R-:W2:Y:S08]  /*3ff0*/  LDC.64 R30, c[0x0][0x348] ;  /* 0x0000d200ff1e7b82 */ /* 0x000eb00000000a00 */
[----:B------:R-:W4:Y:S08]  /*4000*/  LDC.64 R14, c[0x0][0xb10] ;  /* 0x0002c400ff0e7b82 */ /* 0x000f300000000a00 */
[----:B------:R-:W1:Y:S08]  /*4010*/  LDC.64 R6, c[0x0][0xb18] ;  /* 0x0002c600ff067b82 */ /* 0x000e700000000a00 */
[----:B------:R-:W1:Y:S08]  /*4020*/  LDC.64 R4, c[0x0][0xb28] ;  /* 0x0002ca00ff047b82 */ /* 0x000e700000000a00 */
[----:B---3--:R-:W1:Y:S02]  /*4030*/  LDC R21, c[0x0][0x374] ;  /* 0x0000dd00ff157b82 */ /* 0x008e640000000800 */
.L_x_84:
[C---:B------:R-:W-:Y:S02]  /*4040*/  LEA R0, R28.reuse, UR6, 0x3 ;  /* 0x000000061c007c11 */ /* 0x040fe4000f8e18ff */
[----:B------:R-:W-:Y:S02]  /*4050*/  SHF.L.U32 R2, R27, 0x1f, RZ ;  /* 0x0000001f1b027819 */ /* 0x000fe400000006ff */
[----:B------:R-:W-:Y:S02]  /*4060*/  LEA R16, R28, UR6, 0x4 ;  /* 0x000000061c107c11 */ /* 0x000fe4000f8e20ff */
[----:B---3--:R-:W3:Y:S02]  /*4070*/  SYNCS.PHASECHK.TRANS64.TRYWAIT P0, [R0+URZ+0xe0], R2 ;  /* 0x0000e002000075a7 */ /* 0x008ee400080011ff */
[----:B---3--:R-:W-:Y:S05]  /*4080*/  @!P0 BRA `(.L_x_77) ;  /* 0x0000002400ec8947 */ /* 0x008fea0003800000 */
.L_x_142:
[----:B------:R-:W-:Y:S01]  /*4090*/  ISETP.GE.AND P0, PT, R26, 0x1, PT ;  /* 0x000000011a00780c */ /* 0x000fe20003f06270 */
[----:B------:R-:W1:Y:S01]  /*40a0*/  LDS.128 R16, [R16+0x170] ;  /* 0x0001700010107984 */ /* 0x000e620000000c00 */
[----:B------:R-:W-:Y:S01]  /*40b0*/  ISETP.NE.U32.AND P4, PT, RZ, UR4, PT ;  /* 0x00000004ff007c0c */ /* 0x000fe2000bf85070 */
[----:B---3--:R-:W-:Y:S01]  /*40c0*/  VIADD R0, R0, 0xf0 ;  /* 0x000000f000007836 */ /* 0x008fe20000000000 */
[----:B------:R-:W-:Y:S02]  /*40d0*/  SHF.L.U32 R24, R29, 0x1f, RZ ;  /* 0x0000001f1d187819 */ /* 0x000fe400000006ff */
[----:B------:R-:W-:Y:S02]  /*40e0*/  ISETP.NE.AND.EX P4, PT, RZ, UR5, PT, P4 ;  /* 0x00000005ff007c0c */ /* 0x000fe4000bf85340 */
[----:B------:R-:W-:Y:S01]  /*40f0*/  PRMT R0, RZ, 0x654, R0 ;  /* 0x00000654ff007816 */ /* 0x000fe20000000000 */
[----:B------:R-:W-:Y:S01]  /*4100*/  @!PT LDS RZ, [RZ] ;  /* 0x00000000fffff984 */ /* 0x000fe20000000800 */
[----:B------:R-:W-:Y:S01]  /*4110*/  @!PT LDS RZ, [RZ] ;  /* 0x00000000fffff984 */ /* 0x000fe20000000800 */
[----:B------:R-:W-:Y:S01]  /*4120*/  @!PT LDS RZ, [RZ] ;  /* 0x00000000fffff984 */ /* 0x000fe20000000800 */
[----:B------:R-:W-:Y:S01]  /*4130*/  @!PT LDS RZ, [RZ] ;  /* 0x00000000fffff984 */ /* 0x000fe20000000800 */
[----:B------:R3:W-:Y:S06]  /*4140*/  MEMBAR.ALL.CTA ;  /* 0x0000000000007992 */ /* 0x0007ec0000008000 */
[----:B---3--:R-:W3:Y:S02]  /*4150*/  FENCE.VIEW.ASYNC.S ;  /* 0x00000000000073c6 */ /* 0x008ee40000000000 */
[----:B---3--:R3:W-:Y:S01]  /*4160*/  SYNCS.ARRIVE.TRANS64.RED.A1T0 RZ, [R0+URZ], RZ ;  /* 0x000000ff00ff79a7 */ /* 0x0087e200081004ff */
[----:B-1----:R-:W-:Y:S11]  /*4170*/  LOP3.LUT P3, RZ, R18, 0x1, RZ, 0xc0, !PT ;  /* 0x0000000112ff7812 */ /* 0x002ff6000786c0ff */
[----:B------:R-:W-:Y:S02]  /*4180*/  @!UPT UIADD3 URZ, UPT, UPT, URZ, URZ, URZ ;  /* 0x000000fffffff290 */ /* 0x000fe4000fffe0ff */
[----:B------:R-:W-:Y:S02]  /*4190*/  @P3 MOV R11, R16 ;  /* 0x00000010000b3202 */ /* 0x000fe40000000f00 */
[----:B------:R-:W-:Y:S01]  /*41a0*/  @P3 LOP3.LUT R10, R17, 0xffff, RZ, 0xc0, !PT ;  /* 0x0000ffff110a3812 */ /* 0x000fe200078ec0ff */
[----:B---3--:R-:W-:Y:S06]  /*41b0*/  @!P0 BRA `(.L_x_78) ;  /* 0x0000000000a48947 */ /* 0x008fec0003800000 */
[-C--:B------:R-:W-:Y:S01]  /*41c0*/  IMAD.HI.U32 R0, R21, R7.reuse, RZ ;  /* 0x0000000715007227 */ /* 0x080fe200078e00ff */
[----:B------:R-:W-:Y:S02]  /*41d0*/  ISETP.NE.AND P0, PT, R6, 0x1, PT ;  /* 0x000000010600780c */ /* 0x000fe40003f05270 */
[----:B------:R-:W-:Y:S01]  /*41e0*/  ISETP.NE.AND P2, PT, R26, 0x1, PT ;  /* 0x000000011a00780c */ /* 0x000fe20003f45270 */
[----:B----4-:R-:W-:Y:S01]  /*41f0*/  IMAD.HI.U32 R9, R22, R14, RZ ;  /* 0x0000000e16097227 */ /* 0x010fe200078e00ff */
[----:B------:R-:W-:Y:S02]  /*4200*/  SHF.R.U32.HI R0, RZ, R20, R0 ;  /* 0x00000014ff007219 */ /* 0x000fe40000011600 */
[----:B------:R-:W-:Y:S01]  /*4210*/  ISETP.NE.AND P5, PT, R3, 0x1, PT ;  /* 0x000000010300780c */ /* 0x000fe20003fa5270 */
[----:B------:R-:W-:Y:S01]  /*4220*/  IMAD.HI.U32 R13, R10, R7, RZ ;  /* 0x000000070a0d7227 */ /* 0x000fe200078e00ff */
[----:B------:R-:W-:Y:S02]  /*4230*/  SHF.R.U32.HI R9, RZ, R15, R9 ;  /* 0x0000000fff097219 */ /* 0x000fe40000011609 */
[----:B------:R-:W-:Y:S01]  /*4240*/  SEL R0, R21, R0, !P0 ;  /* 0x0000000015007207 */ /* 0x000fe20004000000 */
[----:B------:R-:W-:Y:S01]  /*4250*/  IMAD.HI.U32 R12, R11, R14, RZ ;  /* 0x0000000e0b0c7227 */ /* 0x000fe200078e00ff */
[----:B------:R-:W-:Y:S03]  /*4260*/  SEL R9, R22, R9, !P5 ;  /* 0x0000000916097207 */ /* 0x000fe60006800000 */
[-C--:B------:R-:W-:Y:S01]  /*4270*/  IMAD.HI.U32 R8, R0, R4.reuse, RZ ;  /* 0x0000000400087227 */ /* 0x080fe200078e00ff */
[----:B------:R-:W-:Y:S03]  /*4280*/  SHF.R.U32.HI R12, RZ, R15, R12 ;  /* 0x0000000fff0c7219 */ /* 0x000fe6000001160c */
[----:B------:R-:W-:Y:S01]  /*4290*/  IMAD.HI.U32 R2, R9, R4, RZ ;  /* 0x0000000409027227 */ /* 0x000fe200078e00ff */
[-C--:B------:R-:W-:Y:S02]  /*42a0*/  @P2 SHF.R.U32.HI R0, RZ, R5.reuse, R8 ;  /* 0x00000005ff002219 */ /* 0x080fe40000011608 */
[----:B------:R-:W-:Y:S02]  /*42b0*/  SHF.R.U32.HI R8, RZ, R20, R13 ;  /* 0x00000014ff087219 */ /* 0x000fe4000001160d */
[----:B------:R-:W-:Y:S01]  /*42c0*/  @P2 SHF.R.U32.HI R9, RZ, R5, R2 ;  /* 0x00000005ff092219 */ /* 0x000fe20000011602 */
[----:B------:R-:W-:Y:S01]  /*42d0*/  IMAD R0, R26, R0, RZ ;  /* 0x000000001a007224 */ /* 0x000fe200078e02ff */
[----:B------:R-:W-:Y:S02]  /*42e0*/  SEL R8, R10, R8, !P0 ;  /* 0x000000080a087207 */ /* 0x000fe40004000000 */
[----:B------:R-:W-:Y:S01]  /*42f0*/  SEL R2, R11, R12, !P5 ;  /* 0x0000000c0b027207 */ /* 0x000fe20006800000 */
[----:B------:R-:W-:Y:S01]  /*4300*/  IMAD R12, R26, R9, RZ ;  /* 0x000000091a0c7224 */ /* 0x000fe200078e02ff */
[C---:B------:R-:W-:Y:S01]  /*4310*/  ISETP.GE.AND P0, PT, R8.reuse, R0, PT ;  /* 0x000000000800720c */ /* 0x040fe20003f06270 */
[----:B------:R-:W-:Y:S03]  /*4320*/  IMAD.HI.U32 R0, R8, R4, RZ ;  /* 0x0000000408007227 */ /* 0x000fe600078e00ff */
[----:B------:R-:W-:Y:S02]  /*4330*/  ISETP.GE.OR P0, PT, R2, R12, P0 ;  /* 0x0000000c0200720c */ /* 0x000fe40000706670 */
[-C--:B------:R-:W-:Y:S04]  /*4340*/  SHF.R.U32.HI R0, RZ, R5.reuse, R0 ;  /* 0x00000005ff007219 */ /* 0x080fe80000011600 */
[----:B------:R-:W-:Y:S05]  /*4350*/  SEL R13, R8, R0, !P2 ;  /* 0x00000000080d7207 */ /* 0x000fea0005000000 */
[----:B------:R-:W-:Y:S02]  /*4360*/  IMAD.MOV R12, RZ, RZ, -R13 ;  /* 0x000000ffff0c7224 */ /* 0x000fe400078e0a0d */
[----:B------:R-:W-:Y:S04]  /*4370*/  @!P0 IMAD.HI.U32 R0, R2, R4, RZ ;  /* 0x0000000402008227 */ /* 0x000fe800078e00ff */
[----:B------:R-:W-:Y:S01]  /*4380*/  IMAD R12, R26, R12, R8 ;  /* 0x0000000c1a0c7224 */ /* 0x000fe200078e0208 */
[----:B------:R-:W-:Y:S04]  /*4390*/  @!P0 SHF.R.U32.HI R0, RZ, R5, R0 ;  /* 0x00000005ff008219 */ /* 0x000fe80000011600 */
[----:B------:R-:W-:Y:S04]  /*43a0*/  @!P0 SEL R0, R2, R0, !P2 ;  /* 0x0000000002008207 */ /* 0x000fe80005000000 */
[----:B------:R-:W-:Y:S01]  /*43b0*/  @!P0 IADD3 R13, PT, PT, R13, -R0, RZ ;  /* 0x800000000d0d8210 */ /* 0x000fe20007ffe0ff */
[----:B------:R-:W-:Y:S01]  /*43c0*/  @!P0 IMAD R0, R9, R12, R0 ;  /* 0x0000000c09008224 */ /* 0x000fe200078e0200 */
[----:B------:R-:W-:Y:S01]  /*43d0*/  IADD3 R9, PT, PT, -R8, RZ, RZ ;  /* 0x000000ff08097210 */ /* 0x000fe20007ffe1ff */
[--C-:B------:R-:W-:Y:S02]  /*43e0*/  IMAD.MOV R12, RZ, RZ, -R2.reuse ;  /* 0x000000ffff0c7224 */ /* 0x100fe400078e0a02 */
[----:B------:R-:W-:Y:S02]  /*43f0*/  @!P0 IMAD R8, R13, R26, R2 ;  /* 0x0000001a0d088224 */ /* 0x000fe400078e0202 */
[----:B------:R-:W-:Y:S02]  /*4400*/  @!P0 IMAD.MOV.U32 R2, RZ, RZ, R0 ;  /* 0x000000ffff028224 */ /* 0x000fe400078e0000 */
[----:B------:R-:W-:Y:S02]  /*4410*/  IMAD R11, R3, R12, R11 ;  /* 0x0000000c030b7224 */ /* 0x000fe400078e020b */
[----:B------:R-:W-:Y:S02]  /*4420*/  IMAD R10, R6, R9, R10 ;  /* 0x00000009060a7224 */ /* 0x000fe400078e020a */
[----:B------:R-:W-:Y:S02]  /*4430*/  IMAD R11, R2, R3, R11 ;  /* 0x00000003020b7224 */ /* 0x000fe400078e020b */
[----:B------:R-:W-:Y:S02]  /*4440*/  IMAD R10, R8, R6, R10 ;  /* 0x00000006080a7224 */ /* 0x000fe400078e020a */
.L_x_78:
[----:B------:R-:W-:Y:S05]  /*4450*/  BRA.U UP1, `(.L_x_79) ;  /* 0x0000000101107547 */ /* 0x000fea000b800000 */
[----:B------:R-:W-:Y:S04]  /*4460*/  MOV R2, UR13 ;  /* 0x0000000d00027c02 */ /* 0x000fe80008000f00 */
[----:B------:R-:W-:Y:S04]  /*4470*/  SHF.L.U32 R2, R2, 0x1f, RZ ;  /* 0x0000001f02027819 */ /* 0x000fe800000006ff */
[----:B------:R-:W1:Y:S02]  /*4480*/  SYNCS.PHASECHK.TRANS64.TRYWAIT P0, [UR6+0xd8], R2 ;  /* 0x0000d802ff0075a7 */ /* 0x000e640008001106 */
[----:B-1----:R-:W-:Y:S05]  /*4490*/  @!P0 BRA `(.L_x_80) ;  /* 0x0000002000fc8947 */ /* 0x002fea0003800000 */
.L_x_79:
[----:B------:R-:W-:Y:S05]  /*44a0*/  BRA.U !UP3, `(.L_x_81) ;  /* 0x000000010b347547 */ /* 0x000fea000b800000 */
[----:B------:R-:W-:Y:S01]  /*44b0*/  UPLOP3.LUT UP0, UPT, UPT, UPT, UP2, 0x80, 0x8 ;  /* 0x000000000008789c */ /* 0x000fe20003f0f020 */
[----:B------:R-:W-:Y:S05]  /*44c0*/  HFMA2 R56, -RZ, RZ, 0, 5.9604644775390625e-08 ;  /* 0x00000001ff387431 */ /* 0x000fea00000001ff */
[----:B------:R-:W-:Y:S05]  /*44d0*/  PLOP3.LUT P0, PT, PT, PT, UP0, 0x80, 0x8 ;  /* 0x000000000008781c */ /* 0x000fea0003f0f008 */
[----:B------:R-:W3:Y:S01]  /*44e0*/  @UP0 LDCU.64 UR8, c[0x0][0x888] ;  /* 0x00011100ff0807ac */ /* 0x000ee20008000a00 */
[----:B------:R-:W-:Y:S04]  /*44f0*/  @UP0 UIMAD UR7, UR36, UR4, URZ ;  /* 0x00000004240702a4 */ /* 0x000fe8000f8e02ff */
[----:B---3--:R-:W-:Y:S06]  /*4500*/  @UP0 UIMAD.WIDE UR8, UR7, 0x4, UR8 ;  /* 0x00000004070808a5 */ /* 0x008fec000f8e0208 */
[----:B------:R-:W-:Y:S02]  /*4510*/  IMAD.U32 R8, RZ, RZ, UR8 ;  /* 0x00000008ff087e24 */ /* 0x000fe4000f8e00ff */
[----:B------:R-:W-:Y:S05]  /*4520*/  IMAD.U32 R9, RZ, RZ, UR9 ;  /* 0x00000009ff097e24 */ /* 0x000fea000f8e00ff */
[----:B-1----:R-:W3:Y:S02]  /*4530*/  @P0 LDG.E R0, desc[UR44][R8.64] ;  /* 0x0000002c08000981 */ /* 0x002ee4000c1e1900 */
[----:B---3--:R-:W-:Y:S01]  /*4540*/  @P0 R2UR UR38, R0 ;  /* 0x00000000002602ca */ /* 0x008fe200000e0000 */
[----:B------:R-:W-:Y:S05]  /*4550*/  IMAD.MOV.U32 R0, RZ, RZ, 0x1 ;  /* 0x00000001ff007424 */ /* 0x000fea00078e00ff */
[----:B------:R-:W-:Y:S08]  /*4560*/  @!P0 PRMT R56, R0, 0x7610, R56 ;  /* 0x0000761000388816 */ /* 0x000ff00000000038 */
[----:B------:R-:W3:Y:S02]  /*4570*/  @!UP0 LDCU UR38, c[0x0][0x880] ;  /* 0x00011000ff2687ac */ /* 0x000ee40008000800 */
.L_x_81:
[----:B---3--:R-:W-:Y:S01]  /*4580*/  @!P4 ISETP.EQ.AND P5, PT, RZ, UR38, PT ;  /* 0x00000026ff00cc0c */ /* 0x008fe2000bfa2270 */
[----:B------:R-:W-:Y:S01]  /*4590*/  @!UPT UIADD3 URZ, UPT, UPT, URZ, URZ, URZ ;  /* 0x000000fffffff290 */ /* 0x000fe2000fffe0ff */
[----:B------:R-:W-:Y:S11]  /*45a0*/  @!P4 BRA `(.L_x_82) ;  /* 0x000000000014c947 */ /* 0x000ff60003800000 */
[----:B------:R-:W-:Y:S02]  /*45b0*/  LOP3.LUT P0, RZ, R56, 0xff, RZ, 0xc0, !PT ;  /* 0x000000ff38ff7812 */ /* 0x000fe4000780c0ff */
[----:B------:R-:W-:Y:S04]  /*45c0*/  PLOP3.LUT P5, PT, PT, PT, UP0, 0x80, 0x8 ;  /* 0x000000000008781c */ /* 0x000fe80003faf008 */
[----:B------:R-:W-:Y:S07]  /*45d0*/  PLOP3.LUT P5, PT, P5, PT, PT, 0x8, 0x80 ;  /* 0x000000000080781c */ /* 0x000fee0002fae170 */
[----:B------:R-:W-:Y:S11]  /*45e0*/  @P0 ISETP.EQ.AND P5, PT, RZ, UR38, PT ;  /* 0x00000026ff000c0c */ /* 0x000ff6000bfa2270 */
[----:B------:R-:W-:Y:S02]  /*45f0*/  @!UPT UIADD3 URZ, UPT, UPT, URZ, URZ, URZ ;  /* 0x000000fffffff290 */ /* 0x000fe4000fffe0ff */
.L_x_82:
[----:B------:R-:W3:Y:S01]  /*4600*/  SYNCS.PHASECHK.TRANS64.TRYWAIT P4, [UR6+0xc8], R24 ;  /* 0x0000c818ff0075a7 */ /* 0x000ee20008081106 */
[----:B------:R-:W-:Y:S01]  /*4610*/  @P3 SHF.R.U32.HI R25, RZ, 0x10, R17 ;  /* 0x00000010ff193819 */ /* 0x000fe20000011611 */
[----:B------:R-:W-:Y:S01]  /*4620*/  VIADD R28, R28, 0x1 ;  /* 0x000000011c1c7836 */ /* 0x000fe20000000000 */
[----:B------:R-:W2:Y:S08]  /*4630*/  LDC.64 R8, c[0x0][0xb10] ;  /* 0x0002c400ff087b82 */ /* 0x000eb00000000a00 */
[----:B------:R-:W4:Y:S08]  /*4640*/  LDC.64 R12, c[0x0][0xb18] ;  /* 0x0002c600ff0c7b82 */ /* 0x000f300000000a00 */
[----:B-1----:R-:W1:Y:S08]  /*4650*/  @!P1 LDC R0, c[0x0][0xb20] ;  /* 0x0002c800ff009b82 */ /* 0x002e700000000800 */
[----:B------:R-:W1:Y:S01]  /*4660*/  @!P1 LDC R2, c[0x0][0xb0c] ;  /* 0x0002c300ff029b82 */ /* 0x000e620000000800 */
[C---:B--2---:R-:W-:Y:S05]  /*4670*/  @!P1 IMAD.HI.U32 R8, R11.reuse, R8, RZ ;  /* 0x000000080b089227 */ /* 0x044fea00078e00ff */
[----:B------:R-:W-:Y:S01]  /*4680*/  @!P1 SHF.R.U32.HI R8, RZ, R9, R8 ;  /* 0x00000009ff089219 */ /* 0x000fe20000011608 */
[----:B----4-:R-:W-:Y:S01]  /*4690*/  @!P1 IMAD.HI.U32 R13, R10, R13, RZ ;  /* 0x0000000d0a0d9227 */ /* 0x010fe200078e00ff */
[----:B------:R-:W-:Y:S04]  /*46a0*/  @!P1 ISETP.NE.AND P0, PT, R12, 0x1, PT ;  /* 0x000000010c00980c */ /* 0x000fe80003f05270 */
[----:B-1----:R-:W-:Y:S02]  /*46b0*/  @!P1 SHF.R.U32.HI R0, RZ, R0, R13 ;  /* 0x00000000ff009219 */ /* 0x002fe4000001160d */
[----:B------:R-:W-:Y:S02]  /*46c0*/  @!P1 ISETP.NE.AND P2, PT, R2, 0x1, PT ;  /* 0x000000010200980c */ /* 0x000fe40003f45270 */
[----:B------:R-:W-:Y:S02]  /*46d0*/  @!P1 SEL R9, R10, R0, !P0 ;  /* 0x000000000a099207 */ /* 0x000fe40004000000 */
[----:B------:R-:W-:Y:S02]  /*46e0*/  ELECT P0, URZ, PT ;  /* 0x0000000000ff782f */ /* 0x000fe40003800000 */
[----:B------:R-:W-:Y:S05]  /*46f0*/  @!P1 SEL R8, R11, R8, !P2 ;  /* 0x000000080b089207 */ /* 0x000fea0005000000 */
[----:B------:R-:W-:Y:S02]  /*4700*/  @!P1 IMAD.IADD R0, R9, 0x1, -R8 ;  /* 0x0000000109009824 */ /* 0x000fe400078e0a08 */
[----:B------:R-:W-:Y:S02]  /*4710*/  @!P1 IMAD.IADD R8, R8, 0x1, -R9 ;  /* 0x0000000108089824 */ /* 0x000fe400078e0a09 */
[----:B------:R-:W-:Y:S02]  /*4720*/  @!P1 IMAD R11, R0, R2, R11 ;  /* 0x00000002000b9224 */ /* 0x000fe400078e020b */
[----:B------:R-:W-:Y:S01]  /*4730*/  @!P1 IMAD R10, R8, R12, R10 ;  /* 0x0000000c080a9224 */ /* 0x000fe200078e020a */
[----:B---3--:R-:W-:Y:S06]  /*4740*/  @!P4 BRA `(.L_x_83) ;  /* 0x000000200068c947 */ /* 0x008fec0003800000 */
.L_x_145:
[----:B------:R-:W-:Y:S01]  /*4750*/  PLOP3.LUT P5, PT, P5, P0, PT, 0xf2, 0x2f ;  /* 0x00000000002f781c */ /* 0x000fe20002fa1e72 */
[----:B------:R-:W-:Y:S01]  /*4760*/  UMOV UR14, 0x0 ;  /* 0x00000000000e7882 */ /* 0x000fe20000000000 */
[----:B------:R-:W-:Y:S01]  /*4770*/  LOP3.LUT R29, R29, 0x1, RZ, 0x3c, !PT ;  /* 0x000000011d1d7812 */ /* 0x000fe200078e3cff */
[----:B------:R-:W-:Y:S01]  /*4780*/  UMOV UR15, 0x10000000 ;  /* 0x10000000000f7882 */ /* 0x000fe20000000000 */
[----:B------:R-:W-:Y:S01]  /*4790*/  UMOV UR12, UR36 ;  /* 0x00000024000c7c82 */ /* 0x000fe20008000000 */
[----:B------:R-:W-:Y:S08]  /*47a0*/  @P3 R2UR UR36, R25 ;  /* 0x00000000192432ca */ /* 0x000ff000000e0000 */
[----:B------:R-:W-:Y:S01]  /*47b0*/  @!P5 IADD3 R2, P0, PT, R30, 0x580, RZ ;  /* 0x000005801e02d810 */ /* 0x000fe20007f1e0ff */
[----:B------:R-:W-:Y:S01]  /*47c0*/  @!P5 IMAD.SHL.U32 R54, R54, 0x10, RZ ;  /* 0x000000103636d824 */ /* 0x000fe200078e00ff */
[----:B------:R-:W-:Y:S01]  /*47d0*/  VOTEU.ALL UP1, P5 ;  /* 0x0000000000ff7886 */ /* 0x000fe20002820000 */
[----:B------:R-:W-:Y:S01]  /*47e0*/  @!P5 IMAD.SHL.U32 R55, R55, 0x80, RZ ;  /* 0x000000803737d824 */ /* 0x000fe200078e00ff */
[----:B------:R-:W-:Y:S01]  /*47f0*/  @!P5 R2UR UR8, R2 ;  /* 0x000000000208d2ca */ /* 0x000fe200000e0000 */
[----:B-1----:R-:W-:Y:S01]  /*4800*/  @!P5 IMAD.X R0, RZ, RZ, R31, P0 ;  /* 0x000000ffff00d224 */ /* 0x002fe200000e061f */
[----:B------:R-:W-:Y:S01]  /*4810*/  @!P5 R2UR UR10, R54 ;  /* 0x00000000360ad2ca */ /* 0x000fe200000e0000 */
[----:B------:R-:W-:Y:S01]  /*4820*/  @!UP1 UIADD3 UR9, UPT, UPT, UR6, 0xc0, URZ ;  /* 0x000000c006099890 */ /* 0x000fe2000fffe0ff */
[----:B------:R-:W-:Y:S01]  /*4830*/  @!P5 R2UR UR11, R55 ;  /* 0x00000000370bd2ca */ /* 0x000fe200000e0000 */
[----:B------:R-:W-:Y:S01]  /*4840*/  IMAD.IADD R54, R10, 0x1, R52 ;  /* 0x000000010a367824 */ /* 0x000fe200078e0234 */
[----:B------:R-:W-:Y:S01]  /*4850*/  @!P5 R2UR UR7, R0 ;  /* 0x000000000007d2ca */ /* 0x000fe200000e0000 */
[----:B------:R-:W-:Y:S01]  /*4860*/  IMAD.IADD R55, R11, 0x1, R53 ;  /* 0x000000010b377824 */ /* 0x000fe200078e0235 */
[C---:B------:R-:W-:Y:S04]  /*4870*/  ISETP.NE.AND P0, PT, R28.reuse, 0x2, PT ;  /* 0x000000021c00780c */ /* 0x040fe80003f05270 */
[----:B------:R-:W-:Y:S01]  /*4880*/  SEL R0, RZ, 0x1, P0 ;  /* 0x00000001ff007807 */ /* 0x000fe20000000000 */
[----:B------:R-:W-:Y:S01]  /*4890*/  IMAD.U32 R8, RZ, RZ, UR8 ;  /* 0x00000008ff087e24 */ /* 0x000fe2000f8e00ff */
[----:B------:R-:W-:Y:S01]  /*48a0*/  @!UP1 UIADD3 UR8, UPT, UPT, UR6, 0x200, URZ ;  /* 0x0000020006089890 */ /* 0x000fe2000fffe0ff */
[----:B------:R-:W-:Y:S01]  /*48b0*/  SEL R28, R28, RZ, P0 ;  /* 0x000000ff1c1c7207 */ /* 0x000fe20000000000 */
[----:B------:R-:W-:Y:S01]  /*48c0*/  VOTEU.ALL UP1, P5 ;  /* 0x0000000000ff7886 */ /* 0x000fe20002820000 */
[----:B------:R-:W-:Y:S02]  /*48d0*/  LOP3.LUT R27, R27, R0, RZ, 0x3c, !PT ;  /* 0x000000001b1b7212 */ /* 0x000fe400078e3cff */
[----:B------:R-:W-:Y:S01]  /*48e0*/  IMAD.U32 R9, RZ, RZ, UR7 ;  /* 0x00000007ff097e24 */ /* 0x000fe2000f8e00ff */
[----:B------:R-:W-:Y:S04]  /*48f0*/  @!P5 R2UR UR16, R8 ;  /* 0x000000000810d2ca */ /* 0x000fe800000e0000 */
[----:B------:R-:W-:Y:S11]  /*4900*/  @!P5 R2UR UR17, R9 ;  /* 0x000000000911d2ca */ /* 0x000ff600000e0000 */
[----:B------:R-:W-:Y:S02]  /*4910*/  @!UPT UIADD3 URZ, UPT, UPT, URZ, URZ, URZ ;  /* 0x000000fffffff290 */ /* 0x000fe4000fffe0ff */
[----:B------:R3:W-:Y:S01]  /*4920*/  @!UP1 UTMALDG.3D [UR8], [UR16], desc[UR14] ;  /* 0x00000e08100095b4 */ /* 0x0007e20008011000 */
[----:B------:R3:W-:Y:S01]  /*4930*/  @!P5 SYNCS.ARRIVE.TRANS64.RED.A0TR RZ, [UR6+0xc0], R23 ;  /* 0x0000c017ffffd9a7 */ /* 0x0007e20008300406 */
[----:B------:R-:W-:Y:S01]  /*4940*/  UPLOP3.LUT UP1, UPT, UPT, UPT, UPT, 0x80, 0x8 ;  /* 0x000000000008789c */ /* 0x000fe20003f2f070 */
[----:B------:R-:W-:Y:S01]  /*4950*/  SYNCS.ARRIVE.TRANS64.RED.A1T0 RZ, [UR39], RZ ;  /* 0x000000ffffff79a7 */ /* 0x000fe20008100427 */
[----:B------:R-:W-:Y:S09]  /*4960*/  @P3 BRA `(.L_x_84) ;  /* 0xfffffff400b43947 */ /* 0x000ff2000383ffff */
[----:B------:R-:W-:Y:S07]  /*4970*/  MOV R0, UR6 ;  /* 0x0000000600007c02 */ /* 0x000fee0008000f00 */
.L_x_85:
[----:B-1----:R-:W-:-:S04]  /*4980*/  SHF.L.U32 R2, R29, 0x1f, RZ ;  /* 0x0000001f1d027819 */ /* 0x002fc800000006ff */
[----:B------:R1:W2:Y:S03]  /*4990*/  SYNCS.PHASECHK.TRANS64.TRYWAIT P0, [R0+URZ+0xc8], R2 ;  /* 0x0000c802000075a7 */ /* 0x0002a600080011ff */
[----:B--2---:R-:W-:Y:S05]  /*49a0*/  @!P0 NANOSLEEP.SYNCS 0x989680 ;  /* 0x009896800000895d */ /* 0x004fea0003900000 */
[----:B------:R-:W2:Y:S02]  /*49b0*/  @!P0 SYNCS.PHASECHK.TRANS64 P0, [R0+URZ+0xc8], R2 ;  /* 0x0000c802000085a7 */ /* 0x000ea400080010ff */
[----:B--23--:R-:W-:Y:S05]  /*49c0*/  @P0 EXIT ;  /* 0x000000000000094d */ /* 0x00cfea0003800000 */
[----:B------:R-:W-:Y:S05]  /*49d0*/  BRA `(.L_x_85) ;  /* 0xfffffffc00e87947 */ /* 0x000fea000383ffff */
.L_x_76:
[----:B------:R-:W-:-:S06]  /*49e0*/  UISETP.GE.AND UP1, UPT, UR8, 0x4, UPT ;  /* 0x000000040800788c */ /* 0x000fcc000bf26270 */
[----:B------:R-:W-:-:S13]  /*49f0*/  PLOP3.LUT P0, PT, PT, PT, UP1, 0x80, 0x8 ;  /* 0x000000000008781c */ /* 0x000fda0003f0f018 */
[----:B------:R-:W-:Y:S05]  /*4a00*/  @!P0 EXIT ;  /* 0x000000000000894d */ /* 0x000fea0003800000 */
[----:B------:R-:W-:Y:S01]  /*4a10*/  BAR.SYNC.DEFER_BLOCKING 0x6, 0xa0 ;  /* 0x0182800000007b1d */ /* 0x000fe20000010000 */
[----:B------:R-:W-:Y:S01]  /*4a20*/  IMAD.U32 R31, R66, 0x10000, RZ ;  /* 0x00010000421f7824 */ /* 0x000fe200078e00ff */
[----:B------:R-:W-:Y:S01]  /*4a30*/  LOP3.LUT R65, R2, 0x60, R66, 0xf8, !PT ;  /* 0x0000006002417812 */ /* 0x000fe200078ef842 */
[----:B------:R-:W-:Y:S01]  /*4a40*/  IMAD.MOV.U32 R64, RZ, RZ, RZ ;  /* 0x000000ffff407224 */ /* 0x000fe200078e00ff */
[----:B------:R-:W-:Y:S01]  /*4a50*/  LOP3.LUT R66, R66, 0x60, RZ, 0xc0, !PT ;  /* 0x0000006042427812 */ /* 0x000fe200078ec0ff */
[----:B------:R-:W-:Y:S01]  /*4a60*/  IMAD.MOV.U32 R68, RZ, RZ, RZ ;  /* 0x000000ffff447224 */ /* 0x000fe200078e00ff */
[----:B------:R-:W-:Y:S02]  /*4a70*/  UMOV UR46, 0x400 ;  /* 0x00000400002e7882 */ /* 0x000fe40000000000 */
[----:B------:R-:W1:Y:S01]  /*4a80*/  LDC R59, c[0x0][0x370] ;  /* 0x0000dc00ff3b7b82 */ /* 0x000e620000000800 */
[----:B------:R-:W-:Y:S01]  /*4a90*/  ULEA UR46, UR39, UR46, 0x18 ;  /* 0x0000002e272e7291 */ /* 0x000fe2000f8ec0ff */
[----:B------:R-:W-:-:S02]  /*4aa0*/  LOP3.LUT R31, R31, 0x600000, RZ, 0xc0, !PT ;  /* 0x006000001f1f7812 */ /* 0x000fc400078ec0ff */
[----:B------:R-:W-:Y:S01]  /*4ab0*/  CS2R R62, SRZ ;  /* 0x00000000003e7805 */ /* 0x000fe2000001ff00 */
[----:B------:R-:W2:Y:S02]  /*4ac0*/  LDCU.64 UR48, c[0x0][0x348] ;  /* 0x00006900ff3077ac */ /* 0x000ea40008000a00 */
[----:B------:R-:W-:Y:S01]  /*4ad0*/  LEA R65, R65, UR46, 0x4 ;  /* 0x0000002e41417c11 */ /* 0x000fe2000f8e20ff */
[----:B------:R-:W4:Y:S01]  /*4ae0*/  LDC R28, c[0x0][0xb0c] ;  /* 0x0002c300ff1c7b82 */ /* 0x000f220000000800 */
[----:B------:R-:W1:Y:S01]  /*4af0*/  LDCU.64 UR40, c[0x0][0x888] ;  /* 0x00011100ff2877ac */ /* 0x000e620008000a00 */
[----:B------:R-:W1:Y:S06]  /*4b00*/  LDCU.64 UR42, c[0x0][0x890] ;  /* 0x00011200ff2a77ac */ /* 0x000e6c0008000a00 */
[----:B------:R-:W1:Y:S01]  /*4b10*/  LDC R57, c[0x0][0xb20] ;  /* 0x0002c800ff397b82 */ /* 0x000e620000000800 */
[----:B------:R-:W3:Y:S01]  /*4b20*/  LDS R0, [UR46+0x190] ;  /* 0x0001902eff007984 */ /* 0x000ee20008000800 */
[----:B------:R-:W-:-:S06]  /*4b30*/  UMOV UR37, URZ ;  /* 0x000000ff00257c82 */ /* 0x000fcc0008000000 */
[----:B------:R-:W1:Y:S08]  /*4b40*/  LDC R27, c[0x0][0xb30] ;  /* 0x0002cc00ff1b7b82 */ /* 0x000e700000000800 */
[----:B------:R-:W1:Y:S08]  /*4b50*/  LDC.64 R50, c[0x0][0xb10] ;  /* 0x0002c400ff327b82 */ /* 0x000e700000000a00 */
[----:B------:R-:W1:Y:S08]  /*4b60*/  LDC.64 R24, c[0x0][0xb18] ;  /* 0x0002c600ff187b82 */ /* 0x000e700000000a00 */
[----:B------:R-:W1:Y:S08]  /*4b70*/  LDC.64 R22, c[0x0][0xb28] ;  /* 0x0002ca00ff167b82 */ /* 0x000e700000000a00 */
[----:B------:R-:W1:Y:S01]  /*4b80*/  LDC.64 R48, c[0x0][0x8b0] ;  /* 0x00022c00ff307b82 */ /* 0x000e620000000a00 */
[----:B---3--:R-:W-:-:S07]  /*4b90*/  IMAD.IADD R31, R0, 0x1, R31 ;  /* 0x00000001001f7824 */ /* 0x008fce00078e021f */
[----:B------:R-:W3:Y:S08]  /*4ba0*/  LDC.64 R46, c[0x0][0x8a8] ;  /* 0x00022a00ff2e7b82 */ /* 0x000ef00000000a00 */
[----:B--2-4-:R-:W1:Y:S02]  /*4bb0*/  LDC R58, c[0x0][0x374] ;  /* 0x0000dd00ff3a7b82 */ /* 0x014e640000000800 */
.L_x_98:
[C---:B------:R-:W-:Y:S02]  /*4bc0*/  LEA R0, R68.reuse, UR46, 0x3 ;  /* 0x0000002e44007c11 */ /* 0x040fe4000f8e18ff */
[----:B------:R-:W-:Y:S02]  /*4bd0*/  SHF.L.U32 R2, R63, 0x1f, RZ ;  /* 0x0000001f3f027819 */ /* 0x000fe400000006ff */
[----:B------:R-:W-:Y:S02]  /*4be0*/  LEA R8, R68, UR46, 0x4 ;  /* 0x0000002e44087c11 */ /* 0x000fe4000f8e20ff */
[----:B------:R-:W2:Y:S02]  /*4bf0*/  SYNCS.PHASECHK.TRANS64.TRYWAIT P0, [R0+URZ+0xe0], R2 ;  /* 0x0000e002000075a7 */ /* 0x000ea400080011ff */
[----:B-123--:R-:W-:Y:S05]  /*4c00*/  @!P0 BRA `(.L_x_86) ;  /* 0x0000001c00508947 */ /* 0x00efea0003800000 */
.L_x_146:
[----:B------:R-:W-:Y:S01]  /*4c10*/  ISETP.GE.AND P0, PT, R26, 0x1, PT ;  /* 0x000000011a00780c */ /* 0x000fe20003f06270 */
[----:B------:R-:W4:Y:S01]  /*4c20*/  LDS.128 R8, [R8+0x170] ;  /* 0x0001700008087984 */ /* 0x000f220000000c00 */
[----:B-1----:R-:W-:Y:S01]  /*4c30*/  ISETP.NE.U32.AND P2, PT, R48, RZ, PT ;  /* 0x000000ff3000720c */ /* 0x002fe20003f45070 */
[----:B--2---:R-:W-:Y:S01]  /*4c40*/  VIADD R0, R0, 0xf0 ;  /* 0x000000f000007836 */ /* 0x004fe20000000000 */
[----:B------:R-:W-:Y:S01]  /*4c50*/  @!PT LDS RZ, [RZ] ;  /* 0x00000000fffff984 */ /* 0x000fe20000000800 */
[----:B------:R-:W-:Y:S01]  /*4c60*/  @!PT LDS RZ, [RZ] ;  /* 0x00000000fffff984 */ /* 0x000fe20000000800 */
[----:B------:R-:W-:Y:S01]  /*4c70*/  @!PT LDS RZ, [RZ] ;  /* 0x00000000fffff984 */ /* 0x000fe20000000800 */
[----:B------:R-:W-:Y:S01]  /*4c80*/  @!PT LDS RZ, [RZ] ;  /* 0x00000000fffff984 */ /* 0x000fe20000000800 */
[----:B------:R1:W-:Y:S06]  /*4c90*/  MEMBAR.ALL.CTA ;  /* 0x0000000000007992 */ /* 0x0003ec0000008000 */
[----:B-1----:R-:W1:Y:S01]  /*4ca0*/  FENCE.VIEW.ASYNC.S ;  /* 0x00000000000073c6 */ /* 0x002e620000000000 */
[----:B------:R-:W-:Y:S04]  /*4cb0*/  PRMT R0, RZ, 0x654, R0 ;  /* 0x00000654ff007816 */ /* 0x000fe80000000000 */
[----:B-1----:R1:W-:Y:S01]  /*4cc0*/  SYNCS.ARRIVE.TRANS64.RED.A1T0 RZ, [R0+URZ], RZ ;  /* 0x000000ff00ff79a7 */ /* 0x0023e200081004ff */
[----:B----4-:R-:W-:Y:S04]  /*4cd0*/  LOP3.LUT P6, RZ, R10, 0x1, RZ, 0xc0, !PT ;  /* 0x000000010aff7812 */ /* 0x010fe800078cc0ff */
[----:B------:R-:W-:Y:S09]  /*4ce0*/  P2R R67, PR, RZ, 0x40 ;  /* 0x00000040ff437803 */ /* 0x000ff20000000000 */
[----:B------:R-:W-:Y:S02]  /*4cf0*/  @P6 MOV R30, R8 ;  /* 0x00000008001e6202 */ /* 0x000fe40000000f00 */
[----:B------:R-:W-:Y:S01]  /*4d00*/  @P6 LOP3.LUT R29, R9, 0xffff, RZ, 0xc0, !PT ;  /* 0x0000ffff091d6812 */ /* 0x000fe200078ec0ff */
[----:B-1----:R-:W-:Y:S06]  /*4d10*/  @!P0 BRA `(.L_x_87) ;  /* 0x0000000000a48947 */ /* 0x002fec0003800000 */
[----:B------:R-:W-:Y:S01]  /*4d20*/  IMAD.HI.U32 R0, R58, R25, RZ ;  /* 0x000000193a007227 */ /* 0x000fe200078e00ff */
[----:B------:R-:W-:Y:S02]  /*4d30*/  ISETP.NE.AND P0, PT, R24, 0x1, PT ;  /* 0x000000011800780c */ /* 0x000fe40003f05270 */
[----:B------:R-:W-:Y:S01]  /*4d40*/  ISETP.NE.AND P1, PT, R26, 0x1, PT ;  /* 0x000000011a00780c */ /* 0x000fe20003f25270 */
[----:B------:R-:W-:Y:S01]  /*4d50*/  IMAD.HI.U32 R4, R59, R50, RZ ;  /* 0x000000323b047227 */ /* 0x000fe200078e00ff */
[----:B------:R-:W-:Y:S02]  /*4d60*/  SHF.R.U32.HI R0, RZ, R57, R0 ;  /* 0x00000039ff007219 */ /* 0x000fe40000011600 */
[----:B------:R-:W-:Y:S01]  /*4d70*/  ISETP.NE.AND P3, PT, R28, 0x1, PT ;  /* 0x000000011c00780c */ /* 0x000fe20003f65270 */
[----:B------:R-:W-:Y:S01]  /*4d80*/  IMAD.HI.U32 R6, R29, R25, RZ ;  /* 0x000000191d067227 */ /* 0x000fe200078e00ff */
[-C--:B------:R-:W-:Y:S02]  /*4d90*/  SHF.R.U32.HI R4, RZ, R51.reuse, R4 ;  /* 0x00000033ff047219 */ /* 0x080fe40000011604 */
[----:B------:R-:W-:Y:S01]  /*4da0*/  SEL R0, R58, R0, !P0 ;  /* 0x000000003a007207 */ /* 0x000fe20004000000 */
[----:B------:R-:W-:Y:S01]  /*4db0*/  IMAD.HI.U32 R5, R30, R50, RZ ;  /* 0x000000321e057227 */ /* 0x000fe200078e00ff */
[----:B------:R-:W-:Y:S03]  /*4dc0*/  SEL R4, R59, R4, !P3 ;  /* 0x000000043b047207 */ /* 0x000fe60005800000 */
[-C--:B------:R-:W-:Y:S01]  /*4dd0*/  IMAD.HI.U32 R3, R0, R22.reuse, RZ ;  /* 0x0000001600037227 */ /* 0x080fe200078e00ff */
[----:B------:R-:W-:Y:S03]  /*4de0*/  SHF.R.U32.HI R5, RZ, R51, R5 ;  /* 0x00000033ff057219 */ /* 0x000fe60000011605 */
[----:B------:R-:W-:Y:S01]  /*4df0*/  IMAD.HI.U32 R2, R4, R22, RZ ;  /* 0x0000001604027227 */ /* 0x000fe200078e00ff */
[----:B------:R-:W-:Y:S02]  /*4e00*/  @P1 SHF.R.U32.HI R0, RZ, R23, R3 ;  /* 0x00000017ff001219 */ /* 0x000fe40000011603 */
[----:B------:R-:W-:Y:S02]  /*4e10*/  SHF.R.U32.HI R3, RZ, R57, R6 ;  /* 0x00000039ff037219 */ /* 0x000fe40000011606 */
[----:B------:R-:W-:Y:S01]  /*4e20*/  @P1 SHF.R.U32.HI R4, RZ, R23, R2 ;  /* 0x00000017ff041219 */ /* 0x000fe20000011602 */
[----:B------:R-:W-:Y:S01]  /*4e30*/  IMAD R0, R26, R0, RZ ;  /* 0x000000001a007224 */ /* 0x000fe200078e02ff */
[----:B------:R-:W-:Y:S02]  /*4e40*/  SEL R3, R29, R3, !P0 ;  /* 0x000000031d037207 */ /* 0x000fe40004000000 */
[----:B------:R-:W-:Y:S01]  /*4e50*/  SEL R2, R30, R5, !P3 ;  /* 0x000000051e027207 */ /* 0x000fe20005800000 */
[----:B------:R-:W-:Y:S01]  /*4e60*/  IMAD R5, R26, R4, RZ ;  /* 0x000000041a057224 */ /* 0x000fe200078e02ff */
[C---:B------:R-:W-:Y:S01]  /*4e70*/  ISETP.GE.AND P0, PT, R3.reuse, R0, PT ;  /* 0x000000000300720c */ /* 0x040fe20003f06270 */
[C---:B------:R-:W-:Y:S03]  /*4e80*/  IMAD.HI.U32 R0, R3.reuse, R22, RZ ;  /* 0x0000001603007227 */ /* 0x040fe600078e00ff */
[C---:B------:R-:W-:Y:S02]  /*4e90*/  ISETP.GE.OR P0, PT, R2.reuse, R5, P0 ;  /* 0x000000050200720c */ /* 0x040fe40000706670 */
[----:B------:R-:W-:Y:S04]  /*4ea0*/  SHF.R.U32.HI R0, RZ, R23, R0 ;  /* 0x00000017ff007219 */ /* 0x000fe80000011600 */
[C---:B------:R-:W-:Y:S05]  /*4eb0*/  SEL R6, R3.reuse, R0, !P1 ;  /* 0x0000000003067207 */ /* 0x040fea0004800000 */
        /* <DEDUP_REMOVED lines=15> */
.L_x_87:
[----:B------:R-:W-:Y:S01]  /*4fb0*/  UISETP.NE.U32.AND UP3, UPT, UR42, URZ, UPT ;  /* 0x000000ff2a00728c */ /* 0x000fe2000bf65070 */
[----:B------:R-:W-:Y:S03]  /*4fc0*/  ISETP.NE.AND.EX P2, PT, R49, RZ, PT, P2 ;  /* 0x000000ff3100720c */ /* 0x000fe60003f45320 */
[----:B------:R-:W-:Y:S09]  /*4fd0*/  UISETP.NE.AND.EX UP3, UPT, UR43, URZ, UPT, UP3 ;  /* 0x000000ff2b00728c */ /* 0x000ff2000bf65330 */
[----:B------:R-:W-:Y:S05]  /*4fe0*/  BRA.U !UP3, `(.L_x_88) ;  /* 0x000000010b387547 */ /* 0x000fea000b800000 */
[----:B------:R-:W-:Y:S01]  /*4ff0*/  UISETP.NE.U32.AND UP0, UPT, UR40, URZ, UPT ;  /* 0x000000ff2800728c */ /* 0x000fe2000bf05070 */
[----:B------:R-:W-:Y:S03]  /*5000*/  HFMA2 R56, -RZ, RZ, 0, 5.9604644775390625e-08 ;  /* 0x00000001ff387431 */ /* 0x000fe600000001ff */
[----:B------:R-:W-:Y:S06]  /*5010*/  UISETP.NE.AND.EX UP0, UPT, UR41, URZ, UPT, UP0 ;  /* 0x000000ff2900728c */ /* 0x000fec000bf05300 */
[----:B------:R-:W-:Y:S05]  /*5020*/  PLOP3.LUT P0, PT, PT, PT, UP0, 0x80, 0x8 ;  /* 0x000000000008781c */ /* 0x000fea0003f0f008 */
[----:B------:R-:W1:Y:S01]  /*5030*/  @UP0 LDCU.64 UR6, c[0x0][0x888] ;  /* 0x00011100ff0607ac */ /* 0x000e620008000a00 */
[----:B------:R-:W-:Y:S04]  /*5040*/  @UP0 UIMAD UR4, UR36, UR42, URZ ;  /* 0x0000002a240402a4 */ /* 0x000fe8000f8e02ff */
[----:B-1----:R-:W-:Y:S06]  /*5050*/  @UP0 UIMAD.WIDE UR6, UR4, 0x4, UR6 ;  /* 0x00000004040608a5 */ /* 0x002fec000f8e0206 */
[----:B------:R-:W-:Y:S02]  /*5060*/  IMAD.U32 R2, RZ, RZ, UR6 ;  /* 0x00000006ff027e24 */ /* 0x000fe4000f8e00ff */
[----:B------:R-:W-:Y:S05]  /*5070*/  IMAD.U32 R3, RZ, RZ, UR7 ;  /* 0x00000007ff037e24 */ /* 0x000fea000f8e00ff */
[----:B------:R-:W2:Y:S02]  /*5080*/  @P0 LDG.E R0, desc[UR44][R2.64] ;  /* 0x0000002c02000981 */ /* 0x000ea4000c1e1900 */
[----:B--2---:R-:W-:Y:S01]  /*5090*/  @P0 R2UR UR38, R0 ;  /* 0x00000000002602ca */ /* 0x004fe200000e0000 */
[----:B------:R-:W-:Y:S05]  /*50a0*/  IMAD.MOV.U32 R0, RZ, RZ, 0x1 ;  /* 0x00000001ff007424 */ /* 0x000fea00078e00ff */
[----:B------:R-:W-:Y:S08]  /*50b0*/  @!P0 PRMT R56, R0, 0x7610, R56 ;  /* 0x0000761000388816 */ /* 0x000ff00000000038 */
[----:B------:R-:W1:Y:S02]  /*50c0*/  @!UP0 LDCU UR38, c[0x0][0x880] ;  /* 0x00011000ff2687ac */ /* 0x000e640008000800 */
.L_x_88:
[----:B------:R-:W-:Y:S05]  /*50d0*/  @!P2 BRA `(.L_x_89) ;  /* 0x000000000020a947 */ /* 0x000fea0003800000 */
[----:B---3--:R-:W-:Y:S04]  /*50e0*/  ISETP.NE.U32.AND P0, PT, R46, RZ, PT ;  /* 0x000000ff2e00720c */ /* 0x008fe80003f05070 */
[----:B------:R-:W-:Y:S11]  /*50f0*/  ISETP.NE.AND.EX P0, PT, R47, RZ, PT, P0 ;  /* 0x000000ff2f00720c */ /* 0x000ff60003f05300 */
[----:B------:R-:W-:Y:S02]  /*5100*/  @!UPT UIADD3 URZ, UPT, UPT, URZ, URZ, URZ ;  /* 0x000000fffffff290 */ /* 0x000fe4000fffe0ff */
[----:B------:R-:W2:Y:S01]  /*5110*/  @P0 LDC.64 R2, c[0x0][0x8a8] ;  /* 0x00022a00ff020b82 */ /* 0x000ea20000000a00 */
[----:B------:R-:W-:Y:S04]  /*5120*/  @P0 IMAD R0, R48, UR36, RZ ;  /* 0x0000002430000c24 */ /* 0x000fe8000f8e02ff */
[----:B--2---:R-:W-:Y:S05]  /*5130*/  @P0 IMAD.WIDE R2, R0, 0x4, R2 ;  /* 0x0000000400020825 */ /* 0x004fea00078e0202 */
[----:B-----5:R2:W5:Y:S02]  /*5140*/  @P0 LDG.E R32, desc[UR44][R2.64] ;  /* 0x0000002c02200981 */ /* 0x020564000c1e1900 */
[----:B--2---:R-:W4:Y:S02]  /*5150*/  @!P0 LDC R32, c[0x0][0x8a0] ;  /* 0x00022800ff208b82 */ /* 0x004f240000000800 */
.L_x_89:
[----:B------:R-:W2:Y:S01]  /*5160*/  LDC.64 R6, c[0x0][0xb10] ;  /* 0x0002c400ff067b82 */ /* 0x000ea20000000a00 */
[----:B------:R-:W-:Y:S01]  /*5170*/  UISETP.NE.AND UP4, UPT, UR47, URZ, UPT ;  /* 0x000000ff2f00728c */ /* 0x000fe2000bf85270 */
[----:B------:R-:W-:Y:S01]  /*5180*/  SHF.L.U32 R12, R64, 0x1f, RZ ;  /* 0x0000001f400c7819 */ /* 0x000fe200000006ff */
[----:B------:R-:W-:Y:S01]  /*5190*/  UPLOP3.LUT UP0, UPT, UPT, UPT, UPT, 0x40, 0x4 ;  /* 0x000000000004789c */ /* 0x000fe20003f0e870 */
[----:B------:R-:W-:Y:S01]  /*51a0*/  @P6 SHF.R.U32.HI R61, RZ, 0x10, R9 ;  /* 0x00000010ff3d6819 */ /* 0x000fe20000011609 */
[----:B------:R-:W-:Y:S03]  /*51b0*/  ULEA UR50, UR37, UR46, 0x3 ;  /* 0x0000002e25327291 */ /* 0x000fe6000f8e18ff */
[----:B------:R-:W3:Y:S01]  /*51c0*/  LDC.64 R4, c[0x0][0xb18] ;  /* 0x0002c600ff047b82 */ /* 0x000ee20000000a00 */
[----:B------:R-:W-:Y:S01]  /*51d0*/  PLOP3.LUT P1, PT, PT, PT, UP4, 0x80, 0x8 ;  /* 0x000000000008781c */ /* 0x000fe20003f2f048 */
[----:B------:R-:W-:Y:S01]  /*51e0*/  VIADD R68, R68, 0x1 ;  /* 0x0000000144447836 */ /* 0x000fe20000000000 */
[----:B------:R-:W-:Y:S02]  /*51f0*/  CS2R R38, SRZ ;  /* 0x0000000000267805 */ /* 0x000fe4000001ff00 */
[----:B------:R-:W-:Y:S01]  /*5200*/  CS2R R36, SRZ ;  /* 0x0000000000247805 */ /* 0x000fe2000001ff00 */
[----:B------:R-:W1:Y:S01]  /*5210*/  @UP4 LDCU.64 UR4, c[0x0][0x888] ;  /* 0x00011100ff0447ac */ /* 0x000e620008000a00 */
[----:B------:R-:W-:Y:S07]  /*5220*/  @UP4 UPLOP3.LUT UP0, UPT, UPT, UPT, UP3, 0x80, 0x8 ;  /* 0x000000000008489c */ /* 0x000fee0003f0f030 */
[----:B------:R-:W-:Y:S01]  /*5230*/  @P1 LOP3.LUT P0, RZ, R56, 0xff, RZ, 0xc0, !PT ;  /* 0x000000ff38ff1812 */ /* 0x000fe2000780c0ff */
[----:B-1----:R-:W-:Y:S02]  /*5240*/  @UP4 UISETP.NE.AND UP1, UPT, UR38, URZ, UPT ;  /* 0x000000ff2600428c */ /* 0x002fe4000bf25270 */
[----:B------:R-:W-:Y:S02]  /*5250*/  @UP4 UISETP.NE.U32.AND UP2, UPT, UR4, URZ, UPT ;  /* 0x000000ff0400428c */ /* 0x000fe4000bf45070 */
[----:B------:R-:W-:Y:S02]  /*5260*/  @UP4 USEL UR4, URZ, 0xffffffff, UP1 ;  /* 0xffffffffff044887 */ /* 0x000fe40008800000 */
[----:B------:R-:W-:Y:S06]  /*5270*/  @UP4 UISETP.NE.AND.EX UP2, UPT, UR5, URZ, UPT, UP2 ;  /* 0x000000ff0500428c */ /* 0x000fec000bf45320 */
[----:B------:R-:W-:Y:S01]  /*5280*/  @P1 VOTEU.ANY UP1, P0 ;  /* 0x0000000000ff1886 */ /* 0x000fe20000020100 */
[----:B------:R-:W-:Y:S01]  /*5290*/  ISETP.NE.AND P0, PT, R27, 0x1, PT ;  /* 0x000000011b00780c */ /* 0x000fe20003f05270 */
[----:B------:R-:W-:Y:S04]  /*52a0*/  @UP4 USEL UR5, URZ, 0xffffffff, UP2 ;  /* 0xffffffffff054887 */ /* 0x000fe80009000000 */
[----:B------:R-:W-:Y:S04]  /*52b0*/  @UP0 USEL UR4, UR5, UR4, !UP1 ;  /* 0x0000000405040287 */ /* 0x000fe8000c800000 */
[----:B------:R-:W-:Y:S04]  /*52c0*/  @UP4 ULOP3.LUT UR4, UR4, 0x1, URZ, 0xc0, !UPT ;  /* 0x0000000104044892 */ /* 0x000fe8000f8ec0ff */
[----:B------:R-:W1:Y:S01]  /*52d0*/  @!P0 LDC R2, c[0x0][0xb0c] ;  /* 0x0002c300ff028b82 */ /* 0x000e620000000800 */
[----:B------:R-:W-:Y:S01]  /*52e0*/  UISETP.NE.U32.OR UP0, UPT, UR4, 0x1, !UP4 ;  /* 0x000000010400788c */ /* 0x000fe2000e705470 */
[----:B--2---:R-:W-:Y:S01]  /*52f0*/  @!P0 IMAD.HI.U32 R3, R30, R6, RZ ;  /* 0x000000061e038227 */ /* 0x004fe200078e00ff */
[----:B---3--:R-:W-:Y:S03]  /*5300*/  @!P0 ISETP.NE.AND P1, PT, R4, 0x1, PT ;  /* 0x000000010400880c */ /* 0x008fe60003f25270 */
[C---:B------:R-:W-:Y:S01]  /*5310*/  @!P0 IMAD.HI.U32 R5, R29.reuse, R5, RZ ;  /* 0x000000051d058227 */ /* 0x040fe200078e00ff */
[----:B------:R-:W-:Y:S02]  /*5320*/  PLOP3.LUT P3, PT, PT, PT, UP0, 0x80, 0x8 ;  /* 0x000000000008781c */ /* 0x000fe40003f6f008 */
[----:B------:R-:W-:Y:S11]  /*5330*/  @!P0 SHF.R.U32.HI R3, RZ, R7, R3 ;  /* 0x00000007ff038219 */ /* 0x000ff60000011603 */
[----:B------:R-:W-:Y:S04]  /*5340*/  @P3 SHF.L.U32 R0, R62, 0x1f, RZ ;  /* 0x0000001f3e003819 */ /* 0x000fe800000006ff */
[----:B------:R2:W3:Y:S01]  /*5350*/  @P3 SYNCS.PHASECHK.TRANS64.TRYWAIT P5, [UR46+0xc0], R0 ;  /* 0x0000c000ff0035a7 */ /* 0x0004e200080a112e */
[----:B-1----:R-:W-:Y:S04]  /*5360*/  @!P0 ISETP.NE.AND P2, PT, R2, 0x1, PT ;  /* 0x000000010200880c */ /* 0x002fe80003f45270 */
[----:B------:R-:W-:Y:S01]  /*5370*/  @!P0 SEL R3, R30, R3, !P2 ;  /* 0x000000031e038207 */ /* 0x000fe20005000000 */
[----:B------:R1:W1:Y:S01]  /*5380*/  SYNCS.PHASECHK.TRANS64.TRYWAIT P4, [UR50+0x100], R12 ;  /* 0x0001000cff0075a7 */ /* 0x0002620008081132 */
[----:B--2---:R-:W2:Y:S02]  /*5390*/  @!P0 LDC R0, c[0x0][0xb20] ;  /* 0x0002c800ff008b82 */ /* 0x004ea40000000800 */
[----:B--2---:R-:W-:Y:S04]  /*53a0*/  @!P0 SHF.R.U32.HI R0, RZ, R0, R5 ;  /* 0x00000000ff008219 */ /* 0x004fe80000011605 */
[----:B------:R-:W-:Y:S05]  /*53b0*/  @!P0 SEL R5, R29, R0, !P1 ;  /* 0x000000001d058207 */ /* 0x000fea0004800000 */
[----:B------:R-:W-:Y:S02]  /*53c0*/  @!P0 IMAD.IADD R0, R5, 0x1, -R3 ;  /* 0x0000000105008824 */ /* 0x000fe400078e0a03 */
[----:B------:R-:W-:Y:S02]  /*53d0*/  @!P0 IMAD.IADD R3, R3, 0x1, -R5 ;  /* 0x0000000103038824 */ /* 0x000fe400078e0a05 */
[----:B------:R-:W-:Y:S02]  /*53e0*/  @!P0 IMAD R30, R0, R2, R30 ;  /* 0x00000002001e8224 */ /* 0x000fe400078e021e */
[----:B------:R-:W-:Y:S02]  /*53f0*/  IMAD.U32 R2, RZ, RZ, UR37 ;  /* 0x00000025ff027e24 */ /* 0x000fe4000f8e00ff */
[----:B------:R-:W-:Y:S01]  /*5400*/  @!P0 IMAD R29, R3, R4, R29 ;  /* 0x00000004031d8224 */ /* 0x000fe200078e021d */
[----:B------:R-:W-:Y:S01]  /*5410*/  PLOP3.LUT P0, PT, PT, PT, PT, 0x8, 0x80 ;  /* 0x000000000080781c */ /* 0x000fe20003f0e170 */
[----:B------:R-:W-:Y:S01]  /*5420*/  IMAD R2, R2, 0x10, R31 ;  /* 0x0000001002027824 */ /* 0x000fe200078e021f */
[----:B---3--:R-:W-:Y:S01]  /*5430*/  @P3 PLOP3.LUT P0, PT, P5, PT, PT, 0x8, 0x80 ;  /* 0x000000000080381c */ /* 0x008fe20002f0e170 */
[----:B------:R-:W-:Y:S01]  /*5440*/  @!UPT UIADD3 URZ, UPT, UPT, URZ, URZ, URZ ;  /* 0x000000fffffff290 */ /* 0x000fe2000fffe0ff */
[----:B------:R-:W-:Y:S11]  /*5450*/  BRA.U !UP0, `(.L_x_90) ;  /* 0x0000000108787547 */ /* 0x000ff6000b800000 */
[----:B------:R-:W-:Y:S01]  /*5460*/  LOP3.LUT P1, RZ, R56, 0xff, RZ, 0xc0, !PT ;  /* 0x000000ff38ff7812 */ /* 0x000fe2000782c0ff */
[----:B------:R-:W-:Y:S01]  /*5470*/  @!UPT UIADD3 URZ, UPT, UPT, URZ, URZ, URZ ;  /* 0x000000fffffff290 */ /* 0x000fe2000fffe0ff */
[----:B------:R-:W-:Y:S11]  /*5480*/  @!P0 BRA `(.L_x_91) ;  /* 0x00000000000c8947 */ /* 0x000ff60003800000 */
[----:B------:R-:W-:Y:S04]  /*5490*/  SHF.L.U32 R3, R62, 0x1f, RZ ;  /* 0x0000001f3e037819 */ /* 0x000fe800000006ff */
[----:B------:R-:W2:Y:S02]  /*54a0*/  SYNCS.PHASECHK.TRANS64.TRYWAIT P0, [UR46+0xc0], R3 ;  /* 0x0000c003ff0075a7 */ /* 0x000ea4000800112e */
[----:B--2---:R-:W-:Y:S05]  /*54b0*/  @!P0 BRA `(.L_x_92) ;  /* 0x0000001400388947 */ /* 0x004fea0003800000 */
.L_x_91:
[----:B------:R-:W-:Y:S01]  /*54c0*/  UISETP.NE.U32.AND UP0, UPT, UR40, URZ, UPT ;  /* 0x000000ff2800728c */ /* 0x000fe2000bf05070 */
[----:B------:R-:W-:Y:S01]  /*54d0*/  CS2R R38, SRZ ;  /* 0x0000000000267805 */ /* 0x000fe2000001ff00 */
[----:B------:R-:W-:Y:S01]  /*54e0*/  UISETP.NE.AND UP1, UPT, UR38, URZ, UPT ;  /* 0x000000ff2600728c */ /* 0x000fe2000bf25270 */
[----:B------:R-:W-:Y:S01]  /*54f0*/  CS2R R36, SRZ ;  /* 0x0000000000247805 */ /* 0x000fe2000001ff00 */
[----:B------:R-:W-:Y:S01]  /*5500*/  UISETP.NE.AND.EX UP0, UPT, UR41, URZ, UPT, UP0 ;  /* 0x000000ff2900728c */ /* 0x000fe2000bf05300 */
[----:B------:R-:W-:Y:S01]  /*5510*/  LOP3.LUT R62, R62, 0x1, RZ, 0x3c, !PT ;  /* 0x000000013e3e7812 */ /* 0x000fe200078e3cff */
[----:B------:R-:W-:Y:S02]  /*5520*/  USEL UR4, URZ, 0xffffffff, UP1 ;  /* 0xffffffffff047887 */ /* 0x000fe40008800000 */
[----:B------:R-:W-:Y:S03]  /*5530*/  USEL UR5, URZ, 0xffffffff, UP0 ;  /* 0xffffffffff057887 */ /* 0x000fe60008000000 */
[----:B------:R-:W-:Y:S01]  /*5540*/  VOTEU.ANY UP0, P1 ;  /* 0x0000000000ff7886 */ /* 0x000fe20000800100 */
[----:B------:R-:W-:Y:S04]  /*5550*/  @UP3 USEL UR4, UR5, UR4, !UP0 ;  /* 0x0000000405043287 */ /* 0x000fe8000c000000 */
[----:B------:R-:W-:Y:S04]  /*5560*/  ULOP3.LUT UR4, UR4, 0x1, URZ, 0xc0, !UPT ;  /* 0x0000000104047892 */ /* 0x000fe8000f8ec0ff */
[----:B------:R-:W-:Y:S02]  /*5570*/  UISETP.NE.U32.AND UP0, UPT, UR4, 0x1, UPT ;  /* 0x000000010400788c */ /* 0x000fe4000bf05070 */
[----:B------:R-:W-:Y:S04]  /*5580*/  UIADD3 UR4, UPT, UPT, UR46, 0xc8, URZ ;  /* 0x000000c82e047890 */ /* 0x000fe8000fffe0ff */
[----:B------:R-:W-:Y:S01]  /*5590*/  PLOP3.LUT P0, PT, PT, PT, UP0, 0x80, 0x8 ;  /* 0x000000000008781c */ /* 0x000fe20003f0f008 */
[----:B------:R-:W-:Y:S11]  /*55a0*/  UPRMT UR4, UR39, 0x654, UR4 ;  /* 0x0000065427047896 */ /* 0x000ff60008000004 */
[----:B------:R-:W-:Y:S01]  /*55b0*/  @!UPT UIADD3 URZ, UPT, UPT, URZ, URZ, URZ ;  /* 0x000000fffffff290 */ /* 0x000fe2000fffe0ff */
[----:B------:R3:W1:Y:S01]  /*55c0*/  @P0 LDS.128 R36, [R65+0x200] ;  /* 0x0002000041240984 */ /* 0x0006620000000c00 */
[----:B------:R-:W-:Y:S01]  /*55d0*/  @!PT LDS RZ, [RZ] ;  /* 0x00000000fffff984 */ /* 0x000fe20000000800 */
[----:B------:R-:W-:Y:S01]  /*55e0*/  @!PT LDS RZ, [RZ] ;  /* 0x00000000fffff984 */ /* 0x000fe20000000800 */
[----:B------:R-:W-:Y:S01]  /*55f0*/  @!PT LDS RZ, [RZ] ;  /* 0x00000000fffff984 */ /* 0x000fe20000000800 */
[----:B------:R-:W-:Y:S01]  /*5600*/  @!PT LDS RZ, [RZ] ;  /* 0x00000000fffff984 */ /* 0x000fe20000000800 */
[----:B------:R2:W-:Y:S07]  /*5610*/  MEMBAR.ALL.CTA ;  /* 0x0000000000007992 */ /* 0x0005ee0000008000 */
[----:B--2---:R-:W2:Y:S02]  /*5620*/  FENCE.VIEW.ASYNC.S ;  /* 0x00000000000073c6 */ /* 0x004ea40000000000 */
[----:B--2---:R-:W-:Y:S01]  /*5630*/  SYNCS.ARRIVE.TRANS64.RED.A1T0 RZ, [UR4], RZ ;  /* 0x000000ffffff79a7 */ /* 0x004fe20008100404 */
.L_x_90:
[----:B------:R-:W-:Y:S04]  /*5640*/  SHF.R.U32.HI R0, RZ, 0x15, R2 ;  /* 0x00000015ff007819 */ /* 0x000fe80000011602 */
[----:B------:R-:W-:Y:S01]  /*5650*/  LOP3.LUT P0, RZ, R0, 0x3, R60, 0x48, !PT ;  /* 0x0000000300ff7812 */ /* 0x000fe2000780483c */
[----:B------:R-:W-:Y:S01]  /*5660*/  @!UPT UIADD3 URZ, UPT, UPT, URZ, URZ, URZ ;  /* 0x000000fffffff290 */ /* 0x000fe2000fffe0ff */
[----:B-1----:R-:W-:Y:S11]  /*5670*/  @P4 BRA `(.L_x_93) ;  /* 0x0000000000084947 */ /* 0x002ff60003800000 */
[----:B------:R-:W1:Y:S02]  /*5680*/  SYNCS.PHASECHK.TRANS64.TRYWAIT P1, [UR50+0x100], R12 ;  /* 0x0001000cff0075a7 */ /* 0x000e640008021132 */
[----:B-1----:R-:W-:Y:S05]  /*5690*/  @!P1 BRA `(.L_x_94) ;  /* 0x0000001000d89947 */ /* 0x002fea0003800000 */
.L_x_93:
[----:B------:R-:W-:Y:S05]  /*56a0*/  @!P0 BRA `(.L_x_95) ;  /* 0x0000000000408947 */ /* 0x000fea0003800000 */
[----:B------:R-:W2:Y:S01]  /*56b0*/  LDCU.64 UR8, c[0x4][0x68] ;  /* 0x01000d00ff0877ac */ /* 0x000ea20008000a00 */
[----:B------:R-:W-:Y:S01]  /*56c0*/  MOV R15, 0x0 ;  /* 0x00000000000f7802 */ /* 0x000fe20000000f00 */
[----:B-1----:R-:W-:Y:S02]  /*56d0*/  HFMA2 R12, -RZ, RZ, 0, 5.9604644775390625e-08 ;  /* 0x00000001ff0c7431 */ /* 0x002fe400000001ff */
[----:B------:R-:W-:Y:S02]  /*56e0*/  IMAD.MOV.U32 R8, RZ, RZ, 0x192 ;  /* 0x00000192ff087424 */ /* 0x000fe400078e00ff */
[----:B------:R-:W-:Y:S01]  /*56f0*/  IMAD.MOV.U32 R13, RZ, RZ, RZ ;  /* 0x000000ffff0d7224 */ /* 0x000fe200078e00ff */
[----:B------:R-:W1:Y:S01]  /*5700*/  LDCU.64 UR6, c[0x4][0x70] ;  /* 0x01000e00ff0677ac */ /* 0x000e620008000a00 */
[----:B------:R-:W3:Y:S01]  /*5710*/  LDC.64 R14, c[0x4][R15] ;  /* 0x010000000f0e7b82 */ /* 0x000ee20000000a00 */
[----:B------:R-:W4:Y:S01]  /*5720*/  LDCU.64 UR4, c[0x4][0x8] ;  /* 0x01000100ff0477ac */ /* 0x000f220008000a00 */
[----:B--2---:R-:W-:Y:S01]  /*5730*/  MOV R5, UR9 ;  /* 0x0000000900057c02 */ /* 0x004fe20008000f00 */
[----:B------:R-:W-:Y:S01]  /*5740*/  IMAD.U32 R4, RZ, RZ, UR8 ;  /* 0x00000008ff047e24 */ /* 0x000fe2000f8e00ff */
[----:B-1----:R-:W-:Y:S01]  /*5750*/  MOV R7, UR7 ;  /* 0x0000000700077c02 */ /* 0x002fe20008000f00 */
[----:B------:R-:W-:Y:S01]  /*5760*/  IMAD.U32 R6, RZ, RZ, UR6 ;  /* 0x00000006ff067e24 */ /* 0x000fe2000f8e00ff */
[----:B----4-:R-:W-:Y:S01]  /*5770*/  MOV R11, UR5 ;  /* 0x00000005000b7c02 */ /* 0x010fe20008000f00 */
[----:B------:R-:W-:Y:S02]  /*5780*/  IMAD.U32 R10, RZ, RZ, UR4 ;  /* 0x00000004ff0a7e24 */ /* 0x000fe4000f8e00ff */
[----:B------:R-:W-:Y:S07]  /*5790*/  LEPC R20, `(.L_x_95) ;  /* 0x000000001014794e */ /* 0x000fee0000000000 */
[----:B---3-5:R-:W-:Y:S05]  /*57a0*/  CALL.ABS.NOINC R14 ;  /* 0x000000000e007343 */ /* 0x028fea0003c00000 */
.L_x_95:
[----:B------:R-:W-:Y:S01]  /*57b0*/  ISETP.NE.AND P0, PT, R66, RZ, PT ;  /* 0x000000ff4200720c */ /* 0x000fe20003f05270 */
[----:B------:R-:W-:Y:S05]  /*57c0*/  WARPSYNC.ALL ;  /* 0x0000000000007948 */ /* 0x000fea0003800000 */
[----:B------:R-:W-:Y:S01]  /*57d0*/  IMAD.U32 R41, R38, 0x10000, RZ ;  /* 0x0001000026297824 */ /* 0x000fe200078e00ff */
[----:B------:R-:W-:Y:S01]  /*57e0*/  R2UR UR4, R2 ;  /* 0x00000000020472ca */ /* 0x000fe200000e0000 */
[----:B------:R-:W-:Y:S01]  /*57f0*/  UIADD3 UR5, UPT, UPT, UR50, 0x120, URZ ;  /* 0x0000012032057890 */ /* 0x000fe2000fffe0ff */
[C---:B------:R-:W-:Y:S01]  /*5800*/  SHF.L.U32 R2, R36.reuse, 0x10, RZ ;  /* 0x0000001024027819 */ /* 0x040fe200000006ff */
[----:B------:R-:W-:Y:S01]  /*5810*/  IMAD.SHL.U32 R35, R39, 0x100, RZ ;  /* 0x0000010027237824 */ /* 0x000fe200078e00ff */
[C---:B-1----:R-:W-:Y:S01]  /*5820*/  PRMT R0, R36.reuse, 0x8880, RZ ;  /* 0x0000888024007816 */ /* 0x042fe200000000ff */
[----:B------:R-:W-:Y:S01]  /*5830*/  UPRMT UR5, UR39, 0x654, UR5 ;  /* 0x0000065427057896 */ /* 0x000fe20008000005 */
[----:B------:R-:W-:Y:S01]  /*5840*/  SHF.L.U32 R3, R36, 0x8, RZ ;  /* 0x0000000824037819 */ /* 0x000fe200000006ff */
[----:B------:R-:W-:Y:S01]  /*5850*/  UIADD3 UR8, UPT, UPT, UR37, 0x1, URZ ;  /* 0x0000000125087890 */ /* 0x000fe2000fffe0ff */
[----:B------:R-:W-:Y:S01]  /*5860*/  SHF.R.S32.HI R2, RZ, 0x18, R2 ;  /* 0x00000018ff027819 */ /* 0x000fe20000011402 */
[----:B------:R-:W-:Y:S01]  /*5870*/  BSSY.RECONVERGENT B0, `(.L_x_96) ;  /* 0x0000055000007945 */ /* 0x000fe20003800200 */
[C---:B------:R-:W-:Y:S02]  /*5880*/  PRMT R45, R37.reuse, 0x8880, RZ ;  /* 0x00008880252d7816 */ /* 0x040fe400000000ff */
[----:B------:R-:W-:Y:S01]  /*5890*/  SHF.R.S32.HI R3, RZ, 0x18, R3 ;  /* 0x00000018ff037819 */ /* 0x000fe20000011403 */
[----:B------:R-:W1:Y:S01]  /*58a0*/  LDTM.x16 R4, tmem[UR4] ;  /* 0x00000004000479ee */ /* 0x000e620008240000 */
[----:B------:R-:W-:Y:S01]  /*58b0*/  NOP ;  /* 0x0000000000007918 */ /* 0x000fe20000000000 */
[----:B-1----:R-:W-:Y:S01]  /*58c0*/  SYNCS.ARRIVE.TRANS64.RED.A1T0 RZ, [UR5], RZ ;  /* 0x000000ffffff79a7 */ /* 0x002fe20008100405 */
[----:B------:R-:W-:Y:S02]  /*58d0*/  SHF.R.S32.HI R20, RZ, 0x18, R36 ;  /* 0x00000018ff147819 */ /* 0x000fe40000011424 */
[----:B------:R-:W-:Y:S02]  /*58e0*/  SHF.L.U32 R44, R37, 0x10, RZ ;  /* 0x00000010252c7819 */ /* 0x000fe400000006ff */
[C---:B------:R-:W-:Y:S02]  /*58f0*/  PRMT R42, R38.reuse, 0x8880, RZ ;  /* 0x00008880262a7816 */ /* 0x040fe400000000ff */
[----:B------:R-:W-:Y:S02]  /*5900*/  SHF.R.S32.HI R21, RZ, 0x18, R37 ;  /* 0x00000018ff157819 */ /* 0x000fe40000011425 */
[----:B------:R-:W-:Y:S02]  /*5910*/  SHF.R.S32.HI R33, RZ, 0x18, R38 ;  /* 0x00000018ff217819 */ /* 0x000fe40000011426 */
[----:B------:R-:W-:Y:S02]  /*5920*/  SHF.L.U32 R36, R39, 0x10, RZ ;  /* 0x0000001027247819 */ /* 0x000fe400000006ff */
[----:B------:R-:W-:Y:S02]  /*5930*/  SHF.R.S32.HI R34, RZ, 0x18, R39 ;  /* 0x00000018ff227819 */ /* 0x000fe40000011427 */
[----:B------:R-:W-:Y:S02]  /*5940*/  SHF.L.U32 R43, R37, 0x8, RZ ;  /* 0x00000008252b7819 */ /* 0x000fe400000006ff */
[----:B------:R-:W-:Y:S02]  /*5950*/  PRMT R37, R39, 0x8880, RZ ;  /* 0x0000888027257816 */ /* 0x000fe400000000ff */
[----:B------:R-:W-:Y:S01]  /*5960*/  SHF.L.U32 R40, R38, 0x8, RZ ;  /* 0x0000000826287819 */ /* 0x000fe200000006ff */
[C---:B----45:R-:W-:Y:S02]  /*5970*/  IMAD R4, R32.reuse, R4, RZ ;  /* 0x0000000420047224 */ /* 0x070fe400078e02ff */
[C---:B------:R-:W-:Y:S02]  /*5980*/  IMAD R5, R32.reuse, R5, RZ ;  /* 0x0000000520057224 */ /* 0x040fe400078e02ff */
[----:B------:R-:W-:Y:S02]  /*5990*/  IMAD R6, R32, R6, RZ ;  /* 0x0000000620067224 */ /* 0x000fe400078e02ff */
[----:B------:R-:W-:Y:S01]  /*59a0*/  IMAD R4, R0, UR38, R4 ;  /* 0x0000002600047c24 */ /* 0x000fe2000f8e0204 */
[----:B------:R-:W-:Y:S01]  /*59b0*/  MOV R0, R45 ;  /* 0x0000002d00007202 */ /* 0x000fe20000000f00 */
[----:B------:R-:W-:Y:S02]  /*59c0*/  IMAD R7, R32, R7, RZ ;  /* 0x0000000720077224 */ /* 0x000fe400078e02ff */
[----:B------:R-:W-:Y:S01]  /*59d0*/  IMAD R5, R2, UR38, R5 ;  /* 0x0000002602057c24 */ /* 0x000fe2000f8e0205 */
[----:B------:R-:W-:Y:S01]  /*59e0*/  SHF.R.S32.HI R2, RZ, 0x18, R44 ;  /* 0x00000018ff027819 */ /* 0x000fe2000001142c */
[C---:B------:R-:W-:Y:S02]  /*59f0*/  IMAD R8, R32.reuse, R8, RZ ;  /* 0x0000000820087224 */ /* 0x040fe400078e02ff */
[----:B------:R-:W-:Y:S01]  /*5a00*/  IMAD R6, R3, UR38, R6 ;  /* 0x0000002603067c24 */ /* 0x000fe2000f8e0206 */
[----:B------:R-:W-:Y:S01]  /*5a10*/  SHF.R.S32.HI R3, RZ, 0x18, R43 ;  /* 0x00000018ff037819 */ /* 0x000fe2000001142b */
[----:B------:R-:W-:Y:S02]  /*5a20*/  IMAD R9, R32, R9, RZ ;  /* 0x0000000920097224 */ /* 0x000fe400078e02ff */
[----:B------:R-:W-:Y:S01]  /*5a30*/  IMAD R7, R20, UR38, R7 ;  /* 0x0000002614077c24 */ /* 0x000fe2000f8e0207 */
[----:B------:R-:W-:Y:S01]  /*5a40*/  SHF.R.S32.HI R20, RZ, 0x18, R35 ;  /* 0x00000018ff147819 */ /* 0x000fe20000011423 */
[----:B------:R-:W-:Y:S02]  /*5a50*/  IMAD R10, R32, R10, RZ ;  /* 0x0000000a200a7224 */ /* 0x000fe400078e02ff */
[----:B------:R-:W-:Y:S01]  /*5a60*/  IMAD R8, R0, UR38, R8 ;  /* 0x0000002600087c24 */ /* 0x000fe2000f8e0208 */
[----:B------:R-:W-:Y:S01]  /*5a70*/  I2IP.S8.S32.SAT R6, R7, R6, RZ ;  /* 0x0000000607067239 */ /* 0x000fe200000014ff */
[----:B------:R-:W-:Y:S01]  /*5a80*/  IMAD R11, R32, R11, RZ ;  /* 0x0000000b200b7224 */ /* 0x000fe200078e02ff */
[----:B------:R-:W-:Y:S01]  /*5a90*/  MOV R0, R42 ;  /* 0x0000002a00007202 */ /* 0x000fe20000000f00 */
[----:B------:R-:W-:Y:S01]  /*5aa0*/  IMAD R9, R2, UR38, R9 ;  /* 0x0000002602097c24 */ /* 0x000fe2000f8e0209 */
[----:B------:R-:W-:Y:S01]  /*5ab0*/  I2IP.S8.S32.SAT R4, R5, R4, R6 ;  /* 0x0000000405047239 */ /* 0x000fe20000001406 */
[C---:B------:R-:W-:Y:S01]  /*5ac0*/  IMAD R12, R32.reuse, R12, RZ ;  /* 0x0000000c200c7224 */ /* 0x040fe200078e02ff */
[----:B------:R-:W-:Y:S01]  /*5ad0*/  SHF.R.S32.HI R2, RZ, 0x18, R41 ;  /* 0x00000018ff027819 */ /* 0x000fe20000011429 */
[----:B------:R-:W-:Y:S01]  /*5ae0*/  IMAD R10, R3, UR38, R10 ;  /* 0x00000026030a7c24 */ /* 0x000fe2000f8e020a */
[----:B------:R-:W-:Y:S01]  /*5af0*/  SHF.R.S32.HI R3, RZ, 0x18, R36 ;  /* 0x00000018ff037819 */ /* 0x000fe20000011424 */
[----:B------:R-:W-:Y:S02]  /*5b00*/  IMAD R11, R21, UR38, R11 ;  /* 0x00000026150b7c24 */ /* 0x000fe4000f8e020b */
[----:B------:R-:W-:Y:S02]  /*5b10*/  IMAD R13, R32, R13, RZ ;  /* 0x0000000d200d7224 */ /* 0x000fe400078e02ff */
[----:B------:R-:W-:Y:S01]  /*5b20*/  IMAD R12, R0, UR38, R12 ;  /* 0x00000026000c7c24 */ /* 0x000fe2000f8e020c */
[----:B------:R-:W-:Y:S01]  /*5b30*/  SHF.R.S32.HI R0, RZ, 0x18, R40 ;  /* 0x00000018ff007819 */ /* 0x000fe20000011428 */
[C---:B------:R-:W-:Y:S01]  /*5b40*/  IMAD R14, R32.reuse, R14, RZ ;  /* 0x0000000e200e7224 */ /* 0x040fe200078e02ff */
[----:B------:R-:W-:Y:S01]  /*5b50*/  I2IP.S8.S32.SAT R10, R11, R10, RZ ;  /* 0x0000000a0b0a7239 */ /* 0x000fe200000014ff */
[----:B------:R-:W-:Y:S02]  /*5b60*/  IMAD R15, R32, R15, RZ ;  /* 0x0000000f200f7224 */ /* 0x000fe400078e02ff */
[----:B------:R-:W-:Y:S01]  /*5b70*/  IMAD R13, R2, UR38, R13 ;  /* 0x00000026020d7c24 */ /* 0x000fe2000f8e020d */
[----:B------:R-:W-:Y:S01]  /*5b80*/  MOV R2, R37 ;  /* 0x0000002500027202 */ /* 0x000fe20000000f00 */
[----:B------:R-:W-:Y:S01]  /*5b90*/  IMAD R16, R32, R16, RZ ;  /* 0x0000001020107224 */ /* 0x000fe200078e02ff */
[----:B------:R-:W-:Y:S01]  /*5ba0*/  I2IP.S8.S32.SAT R5, R9, R8, R10 ;  /* 0x0000000809057239 */ /* 0x000fe2000000140a */
[----:B------:R-:W-:Y:S02]  /*5bb0*/  IMAD R14, R0, UR38, R14 ;  /* 0x00000026000e7c24 */ /* 0x000fe4000f8e020e */
[----:B------:R-:W-:Y:S02]  /*5bc0*/  IMAD R17, R32, R17, RZ ;  /* 0x0000001120117224 */ /* 0x000fe400078e02ff */
[----:B------:R-:W-:Y:S02]  /*5bd0*/  IMAD R15, R33, UR38, R15 ;  /* 0x00000026210f7c24 */ /* 0x000fe4000f8e020f */
[----:B------:R-:W-:Y:S02]  /*5be0*/  IMAD R16, R2, UR38, R16 ;  /* 0x0000002602107c24 */ /* 0x000fe4000f8e0210 */
[C---:B------:R-:W-:Y:S01]  /*5bf0*/  IMAD R18, R32.reuse, R18, RZ ;  /* 0x0000001220127224 */ /* 0x040fe200078e02ff */
[----:B------:R-:W-:Y:S01]  /*5c00*/  I2IP.S8.S32.SAT R14, R15, R14, RZ ;  /* 0x0000000e0f0e7239 */ /* 0x000fe200000014ff */
[----:B------:R-:W-:Y:S02]  /*5c10*/  IMAD R17, R3, UR38, R17 ;  /* 0x0000002603117c24 */ /* 0x000fe4000f8e0211 */
[----:B------:R-:W-:Y:S01]  /*5c20*/  IMAD R19, R32, R19, RZ ;  /* 0x0000001320137224 */ /* 0x000fe200078e02ff */
[----:B------:R-:W-:Y:S01]  /*5c30*/  I2IP.S8.S32.SAT R6, R13, R12, R14 ;  /* 0x0000000c0d067239 */ /* 0x000fe2000000140e */
[----:B------:R-:W-:Y:S02]  /*5c40*/  IMAD R18, R20, UR38, R18 ;  /* 0x0000002614127c24 */ /* 0x000fe4000f8e0212 */
[----:B------:R-:W-:Y:S05]  /*5c50*/  IMAD R19, R34, UR38, R19 ;  /* 0x0000002622137c24 */ /* 0x000fea000f8e0213 */
[----:B------:R-:W-:Y:S04]  /*5c60*/  I2IP.S8.S32.SAT R7, R19, R18, RZ ;  /* 0x0000001213077239 */ /* 0x000fe800000014ff */
[----:B------:R-:W-:Y:S05]  /*5c70*/  I2IP.S8.S32.SAT R7, R17, R16, R7 ;  /* 0x0000001011077239 */ /* 0x000fea0000001407 */
[----:B------:R1:W-:Y:S01]  /*5c80*/  STS.128 [R65+0xa00], R4 ;  /* 0x000a000441007388 */ /* 0x0003e20000000c00 */
[----:B------:R-:W-:Y:S01]  /*5c90*/  @!PT LDS RZ, [RZ] ;  /* 0x00000000fffff984 */ /* 0x000fe20000000800 */
[----:B------:R-:W-:Y:S01]  /*5ca0*/  @!PT LDS RZ, [RZ] ;  /* 0x00000000fffff984 */ /* 0x000fe20000000800 */
[----:B------:R-:W-:Y:S01]  /*5cb0*/  @!PT LDS RZ, [RZ] ;  /* 0x00000000fffff984 */ /* 0x000fe20000000800 */
[----:B------:R-:W-:Y:S01]  /*5cc0*/  @!PT LDS RZ, [RZ] ;  /* 0x00000000fffff984 */ /* 0x000fe20000000800 */
[----:B------:R2:W-:Y:S07]  /*5cd0*/  MEMBAR.ALL.CTA ;  /* 0x0000000000007992 */ /* 0x0005ee0000008000 */
[----:B--2---:R-:W2:Y:S02]  /*5ce0*/  FENCE.VIEW.ASYNC.S ;  /* 0x00000000000073c6 */ /* 0x004ea40000000000 */
[----:B--2---:R-:W-:Y:S06]  /*5cf0*/  BAR.SYNC.DEFER_BLOCKING 0x1, 0x80 ;  /* 0x0042000000007b1d */ /* 0x004fec0000010000 */
[----:B------:R-:W-:Y:S05]  /*5d00*/  @P0 BRA `(.L_x_97) ;  /* 0x00000000002c0947 */ /* 0x000fea0003800000 */
[----:B------:R-:W-:Y:S01]  /*5d10*/  R2UR UR10, R54 ;  /* 0x00000000360a72ca */ /* 0x000fe200000e0000 */
[----:B------:R-:W-:Y:S01]  /*5d20*/  UIADD3 UR12, UP0, UPT, UR48, 0x680, URZ ;  /* 0x00000680300c7890 */ /* 0x000fe2000ff1e0ff */
[----:B------:R-:W-:Y:S01]  /*5d30*/  R2UR UR9, R55 ;  /* 0x00000000370972ca */ /* 0x000fe200000e0000 */
[----:B------:R-:W-:Y:S02]  /*5d40*/  UIADD3 UR4, UPT, UPT, UR46, 0xa00, URZ ;  /* 0x00000a002e047890 */ /* 0x000fe4000fffe0ff */
[----:B------:R-:W-:Y:S01]  /*5d50*/  UIADD3.X UR13, UPT, UPT, URZ, UR49, URZ, UP0, !UPT ;  /* 0x00000031ff0d7290 */ /* 0x000fe200087fe4ff */
[----:B------:R-:W-:Y:S07]  /*5d60*/  UMOV UR7, UR36 ;  /* 0x0000002400077c82 */ /* 0x000fee0008000000 */
[----:B------:R-:W-:Y:S02]  /*5d70*/  USHF.L.U32 UR5, UR10, 0x4, URZ ;  /* 0x000000040a057899 */ /* 0x000fe400080006ff */
[----:B------:R-:W-:Y:S09]  /*5d80*/  USHF.L.U32 UR6, UR9, 0x7, URZ ;  /* 0x0000000709067899 */ /* 0x000ff200080006ff */
[----:B------:R2:W-:Y:S01]  /*5d90*/  UTMASTG.3D [UR4], [UR12] ;  /* 0x000000040c0073b5 */ /* 0x0005e20008010000 */
[----:B------:R0:W-:Y:S01]  /*5da0*/  UTMACMDFLUSH ;  /* 0x00000000000079b7 */ /* 0x0001e20000000000 */
[----:B--2---:R-:W-:Y:S04]  /*5db0*/  DEPBAR.LE SB0, 0x0 ;  /* 0x000080000000791a */ /* 0x004fe80000000000 */
.L_x_97:
[----:B------:R-:W-:Y:S05]  /*5dc0*/  BSYNC.RECONVERGENT B0 ;  /* 0x0000000000007941 */ /* 0x000fea0003800200 */
.L_x_96:
[----:B------:R-:W-:Y:S01]  /*5dd0*/  BAR.SYNC.DEFER_BLOCKING 0x1, 0x80 ;  /* 0x0042000000007b1d */ /* 0x000fe20000010000 */
[----:B------:R-:W-:Y:S01]  /*5de0*/  ISETP.NE.AND P1, PT, R67, RZ, PT ;  /* 0x000000ff4300720c */ /* 0x000fe20003f25270 */
[----:B------:R-:W-:Y:S01]  /*5df0*/  UISETP.NE.AND UP0, UPT, UR8, 0x4, UPT ;  /* 0x000000040800788c */ /* 0x000fe2000bf05270 */
[C---:B------:R-:W-:Y:S01]  /*5e00*/  ISETP.NE.AND P0, PT, R68.reuse, 0x2, PT ;  /* 0x000000024400780c */ /* 0x040fe20003f05270 */
[----:B------:R-:W-:Y:S02]  /*5e10*/  IMAD.IADD R54, R29, 0x1, R52 ;  /* 0x000000011d367824 */ /* 0x000fe400078e0234 */
[----:B------:R-:W-:Y:S01]  /*5e20*/  USEL UR4, URZ, 0x1, UP0 ;  /* 0x00000001ff047887 */ /* 0x000fe20008000000 */
[----:B------:R-:W-:Y:S01]  /*5e30*/  SEL R0, RZ, 0x1, P0 ;  /* 0x00000001ff007807 */ /* 0x000fe20000000000 */
[----:B------:R-:W-:Y:S01]  /*5e40*/  USEL UR37, UR8, URZ, UP0 ;  /* 0x000000ff08257287 */ /* 0x000fe20008000000 */
[----:B------:R-:W-:Y:S01]  /*5e50*/  SEL R68, R68, RZ, P0 ;  /* 0x000000ff44447207 */ /* 0x000fe20000000000 */
[----:B------:R-:W-:Y:S01]  /*5e60*/  IMAD.IADD R55, R30, 0x1, R53 ;  /* 0x000000011e377824 */ /* 0x000fe200078e0235 */
[----:B------:R-:W-:Y:S02]  /*5e70*/  LOP3.LUT R63, R63, R0, RZ, 0x3c, !PT ;  /* 0x000000003f3f7212 */ /* 0x000fe400078e3cff */
[----:B------:R-:W-:Y:S02]  /*5e80*/  LOP3.LUT R64, R64, UR4, RZ, 0x3c, !PT ;  /* 0x0000000440407c12 */ /* 0x000fe4000f8e3cff */
[----:B------:R-:W-:Y:S01]  /*5e90*/  @P1 R2UR UR36, R61 ;  /* 0x000000003d2412ca */ /* 0x000fe200000e0000 */
[----:B------:R-:W-:Y:S03]  /*5ea0*/  @!UPT UIADD3 URZ, UPT, UPT, URZ, URZ, URZ ;  /* 0x000000fffffff290 */ /* 0x000fe6000fffe0ff */
[----:B------:R-:W-:Y:S11]  /*5eb0*/  @P1 BRA `(.L_x_98) ;  /* 0xffffffec00401947 */ /* 0x000ff6000383ffff */
[----:B------:R-:W-:Y:S05]  /*5ec0*/  EXIT ;  /* 0x000000000000794d */ /* 0x000fea0003800000 */
.L_x_20:
[----:B--2---:R2:W1:Y:S02]  /*5ed0*/  SYNCS.PHASECHK.TRANS64.TRYWAIT P0, [R2+URZ+0x150], R3 ;  /* 0x00015003020075a7 */ /* 0x00446400080011ff */
[----:B-1----:R-:W-:Y:S05]  /*5ee0*/  @!P0 NANOSLEEP.SYNCS 0x989680 ;  /* 0x009896800000895d */ /* 0x002fea0003900000 */
[----:B------:R-:W1:Y:S02]  /*5ef0*/  @!P0 SYNCS.PHASECHK.TRANS64 P0, [R2+URZ+0x150], R3 ;  /* 0x00015003020085a7 */ /* 0x000e6400080010ff */
[----:B-1----:R-:W-:Y:S05]  /*5f00*/  @!P0 BRA `(.L_x_20) ;  /* 0xfffffffc00f08947 */ /* 0x002fea000383ffff */
[----:B------:R-:W-:Y:S05]  /*5f10*/  BRA `(.L_x_99) ;  /* 0xffffffb400dc7947 */ /* 0x000fea000383ffff */
.L_x_23:
[----:B-1----:R-:W-:-:S07]  /*5f20*/  MOV R2, UR33 ;  /* 0x0000002100027c02 */ /* 0x002fce0008000f00 */
.L_x_100:
[----:B-1----:R1:W2:Y:S02]  /*5f30*/  SYNCS.PHASECHK.TRANS64.TRYWAIT P0, [R2+URZ+0x60], R4 ;  /* 0x00006004020075a7 */ /* 0x0022a400080011ff */
[----:B--2---:R-:W-:Y:S05]  /*5f40*/  @!P0 NANOSLEEP.SYNCS 0x989680 ;  /* 0x009896800000895d */ /* 0x004fea0003900000 */
[----:B------:R-:W2:Y:S02]  /*5f50*/  @!P0 SYNCS.PHASECHK.TRANS64 P0, [R2+URZ+0x60], R4 ;  /* 0x00006004020085a7 */ /* 0x000ea400080010ff */
[----:B--2---:R-:W-:Y:S05]  /*5f60*/  @!P0 BRA `(.L_x_100) ;  /* 0xfffffffc00f08947 */ /* 0x004fea000383ffff */
[----:B------:R-:W-:Y:S05]  /*5f70*/  BRA `(.L_x_22) ;  /* 0xffffffb8002c7947 */ /* 0x000fea000383ffff */
.L_x_29:
[----:B-1----:R-:W-:-:S07]  /*5f80*/  MOV R2, UR17 ;  /* 0x0000001100027c02 */ /* 0x002fce0008000f00 */
.L_x_101:
[----:B-1----:R1:W2:Y:S02]  /*5f90*/  SYNCS.PHASECHK.TRANS64.TRYWAIT P0, [R2+URZ+0x60], R4 ;  /* 0x00006004020075a7 */ /* 0x0022a400080011ff */
[----:B--2---:R-:W-:Y:S05]  /*5fa0*/  @!P0 NANOSLEEP.SYNCS 0x989680 ;  /* 0x009896800000895d */ /* 0x004fea0003900000 */
[----:B------:R-:W2:Y:S02]  /*5fb0*/  @!P0 SYNCS.PHASECHK.TRANS64 P0, [R2+URZ+0x60], R4 ;  /* 0x00006004020085a7 */ /* 0x000ea400080010ff */
[----:B--2---:R-:W-:Y:S05]  /*5fc0*/  @!P0 BRA `(.L_x_101) ;  /* 0xfffffffc00f08947 */ /* 0x004fea000383ffff */
[----:B------:R-:W-:Y:S05]  /*5fd0*/  BRA `(.L_x_28) ;  /* 0xffffffb800d47947 */ /* 0x000fea000383ffff */
.L_x_33:
[----:B-1----:R1:W2:Y:S02]  /*5fe0*/  SYNCS.PHASECHK.TRANS64.TRYWAIT P0, [R2+URZ+0xe0], R3 ;  /* 0x0000e003020075a7 */ /* 0x0022a400080011ff */
[----:B--2---:R-:W-:Y:S05]  /*5ff0*/  @!P0 NANOSLEEP.SYNCS 0x989680 ;  /* 0x009896800000895d */ /* 0x004fea0003900000 */
[----:B------:R-:W2:Y:S02]  /*6000*/  @!P0 SYNCS.PHASECHK.TRANS64 P0, [R2+URZ+0xe0], R3 ;  /* 0x0000e003020085a7 */ /* 0x000ea400080010ff */
[----:B--2---:R-:W-:Y:S05]  /*6010*/  @!P0 BRA `(.L_x_33) ;  /* 0xfffffffc00f08947 */ /* 0x004fea000383ffff */
[----:B------:R-:W-:Y:S05]  /*6020*/  BRA `(.L_x_102) ;  /* 0xffffffbc00647947 */ /* 0x000fea000383ffff */
.L_x_37:
[----:B----4-:R-:W-:-:S07]  /*6030*/  MOV R0, UR5 ;  /* 0x0000000500007c02 */ /* 0x010fce0008000f00 */
.L_x_103:
[----:B-1----:R1:W2:Y:S02]  /*6040*/  SYNCS.PHASECHK.TRANS64.TRYWAIT P0, [R0+URZ], R2 ;  /* 0x00000002000075a7 */ /* 0x0022a400080011ff */
[----:B--2---:R-:W-:Y:S05]  /*6050*/  @!P0 NANOSLEEP.SYNCS 0x989680 ;  /* 0x009896800000895d */ /* 0x004fea0003900000 */
[----:B------:R-:W2:Y:S02]  /*6060*/  @!P0 SYNCS.PHASECHK.TRANS64 P0, [R0+URZ], R2 ;  /* 0x00000002000085a7 */ /* 0x000ea400080010ff */
[----:B--2---:R-:W-:Y:S05]  /*6070*/  @!P0 BRA `(.L_x_103) ;  /* 0xfffffffc00f08947 */ /* 0x004fea000383ffff */
[----:B------:R-:W-:Y:S05]  /*6080*/  BRA `(.L_x_104) ;  /* 0xffffffc000d47947 */ /* 0x000fea000383ffff */
.L_x_38:
[----:B----4-:R-:W-:-:S07]  /*6090*/  MOV R0, UR5 ;  /* 0x0000000500007c02 */ /* 0x010fce0008000f00 */
.L_x_105:
[----:B-1----:R1:W2:Y:S02]  /*60a0*/  SYNCS.PHASECHK.TRANS64.TRYWAIT P0, [R0+URZ], R3 ;  /* 0x00000003000075a7 */ /* 0x0022a400080011ff */
[----:B--2---:R-:W-:Y:S05]  /*60b0*/  @!P0 NANOSLEEP.SYNCS 0x989680 ;  /* 0x009896800000895d */ /* 0x004fea0003900000 */
[----:B------:R-:W2:Y:S02]  /*60c0*/  @!P0 SYNCS.PHASECHK.TRANS64 P0, [R0+URZ], R3 ;  /* 0x00000003000085a7 */ /* 0x000ea400080010ff */
[----:B--2---:R-:W-:Y:S05]  /*60d0*/  @!P0 BRA `(.L_x_105) ;  /* 0xfffffffc00f08947 */ /* 0x004fea000383ffff */
[----:B------:R-:W-:Y:S05]  /*60e0*/  BRA `(.L_x_106) ;  /* 0xffffffc000e07947 */ /* 0x000fea000383ffff */
.L_x_39:
[----:B----4-:R-:W-:-:S07]  /*60f0*/  MOV R0, UR5 ;  /* 0x0000000500007c02 */ /* 0x010fce0008000f00 */
.L_x_107:
[----:B-1----:R1:W2:Y:S02]  /*6100*/  SYNCS.PHASECHK.TRANS64.TRYWAIT P0, [R0+URZ], R3 ;  /* 0x00000003000075a7 */ /* 0x0022a400080011ff */
[----:B--2---:R-:W-:Y:S05]  /*6110*/  @!P0 NANOSLEEP.SYNCS 0x989680 ;  /* 0x009896800000895d */ /* 0x004fea0003900000 */
[----:B------:R-:W2:Y:S02]  /*6120*/  @!P0 SYNCS.PHASECHK.TRANS64 P0, [R0+URZ], R3 ;  /* 0x00000003000085a7 */ /* 0x000ea400080010ff */
[----:B--2---:R-:W-:Y:S05]  /*6130*/  @!P0 BRA `(.L_x_107) ;  /* 0xfffffffc00f08947 */ /* 0x004fea000383ffff */
[----:B------:R-:W-:Y:S05]  /*6140*/  BRA `(.L_x_108) ;  /* 0xffffffc000ec7947 */ /* 0x000fea000383ffff */
.L_x_40:
[----:B----4-:R-:W-:-:S07]  /*6150*/  MOV R0, UR5 ;  /* 0x0000000500007c02 */ /* 0x010fce0008000f00 */
.L_x_109:
[----:B-1----:R1:W2:Y:S02]  /*6160*/  SYNCS.PHASECHK.TRANS64.TRYWAIT P0, [R0+URZ], R3 ;  /* 0x00000003000075a7 */ /* 0x0022a400080011ff */
[----:B--2---:R-:W-:Y:S05]  /*6170*/  @!P0 NANOSLEEP.SYNCS 0x989680 ;  /* 0x009896800000895d */ /* 0x004fea0003900000 */
[----:B------:R-:W2:Y:S02]  /*6180*/  @!P0 SYNCS.PHASECHK.TRANS64 P0, [R0+URZ], R3 ;  /* 0x00000003000085a7 */ /* 0x000ea400080010ff */
[----:B--2---:R-:W-:Y:S05]  /*6190*/  @!P0 BRA `(.L_x_109) ;  /* 0xfffffffc00f08947 */ /* 0x004fea000383ffff */
[----:B------:R-:W-:Y:S05]  /*61a0*/  BRA `(.L_x_110) ;  /* 0xffffffc000f87947 */ /* 0x000fea000383ffff */
.L_x_41:
[----:B----4-:R-:W-:-:S07]  /*61b0*/  MOV R0, UR5 ;  /* 0x0000000500007c02 */ /* 0x010fce0008000f00 */
.L_x_111:
[----:B-1----:R1:W2:Y:S02]  /*61c0*/  SYNCS.PHASECHK.TRANS64.TRYWAIT P0, [R0+URZ], R3 ;  /* 0x00000003000075a7 */ /* 0x0022a400080011ff */
[----:B--2---:R-:W-:Y:S05]  /*61d0*/  @!P0 NANOSLEEP.SYNCS 0x989680 ;  /* 0x009896800000895d */ /* 0x004fea0003900000 */
[----:B------:R-:W2:Y:S02]  /*61e0*/  @!P0 SYNCS.PHASECHK.TRANS64 P0, [R0+URZ], R3 ;  /* 0x00000003000085a7 */ /* 0x000ea400080010ff */
[----:B--2---:R-:W-:Y:S05]  /*61f0*/  @!P0 BRA `(.L_x_111) ;  /* 0xfffffffc00f08947 */ /* 0x004fea000383ffff */
[----:B------:R-:W-:Y:S05]  /*6200*/  BRA `(.L_x_112) ;  /* 0xffffffc400047947 */ /* 0x000fea000383ffff */
.L_x_42:
[----:B----4-:R-:W-:-:S07]  /*6210*/  MOV R0, UR5 ;  /* 0x0000000500007c02 */ /* 0x010fce0008000f00 */
.L_x_113:
[----:B-1----:R1:W2:Y:S02]  /*6220*/  SYNCS.PHASECHK.TRANS64.TRYWAIT P0, [R0+URZ], R3 ;  /* 0x00000003000075a7 */ /* 0x0022a400080011ff */
[----:B--2---:R-:W-:Y:S05]  /*6230*/  @!P0 NANOSLEEP.SYNCS 0x989680 ;  /* 0x009896800000895d */ /* 0x004fea0003900000 */
[----:B------:R-:W2:Y:S02]  /*6240*/  @!P0 SYNCS.PHASECHK.TRANS64 P0, [R0+URZ], R3 ;  /* 0x00000003000085a7 */ /* 0x000ea400080010ff */
[----:B--2---:R-:W-:Y:S05]  /*6250*/  @!P0 BRA `(.L_x_113) ;  /* 0xfffffffc00f08947 */ /* 0x004fea000383ffff */
[----:B------:R-:W-:Y:S05]  /*6260*/  BRA `(.L_x_114) ;  /* 0xffffffc400107947 */ /* 0x000fea000383ffff */
.L_x_43:
[----:B----4-:R-:W-:-:S07]  /*6270*/  MOV R0, UR5 ;  /* 0x0000000500007c02 */ /* 0x010fce0008000f00 */
.L_x_115:
[----:B-1----:R1:W2:Y:S02]  /*6280*/  SYNCS.PHASECHK.TRANS64.TRYWAIT P0, [R0+URZ], R3 ;  /* 0x00000003000075a7 */ /* 0x0022a400080011ff */
[----:B--2---:R-:W-:Y:S05]  /*6290*/  @!P0 NANOSLEEP.SYNCS 0x989680 ;  /* 0x009896800000895d */ /* 0x004fea0003900000 */
[----:B------:R-:W2:Y:S02]  /*62a0*/  @!P0 SYNCS.PHASECHK.TRANS64 P0, [R0+URZ], R3 ;  /* 0x00000003000085a7 */ /* 0x000ea400080010ff */
[----:B--2---:R-:W-:Y:S05]  /*62b0*/  @!P0 BRA `(.L_x_115) ;  /* 0xfffffffc00f08947 */ /* 0x004fea000383ffff */
[----:B------:R-:W-:Y:S05]  /*62c0*/  BRA `(.L_x_116) ;  /* 0xffffffc4001c7947 */ /* 0x000fea000383ffff */
.L_x_44:
[----:B----4-:R-:W-:-:S07]  /*62d0*/  MOV R0, UR5 ;  /* 0x0000000500007c02 */ /* 0x010fce0008000f00 */
.L_x_117:
[----:B-1----:R1:W2:Y:S02]  /*62e0*/  SYNCS.PHASECHK.TRANS64.TRYWAIT P0, [R0+URZ], R3 ;  /* 0x00000003000075a7 */ /* 0x0022a400080011ff */
[----:B--2---:R-:W-:Y:S05]  /*62f0*/  @!P0 NANOSLEEP.SYNCS 0x989680 ;  /* 0x009896800000895d */ /* 0x004fea0003900000 */
[----:B------:R-:W2:Y:S02]  /*6300*/  @!P0 SYNCS.PHASECHK.TRANS64 P0, [R0+URZ], R3 ;  /* 0x00000003000085a7 */ /* 0x000ea400080010ff */
[----:B--2---:R-:W-:Y:S05]  /*6310*/  @!P0 BRA `(.L_x_117) ;  /* 0xfffffffc00f08947 */ /* 0x004fea000383ffff */
[----:B------:R-:W-:Y:S05]  /*6320*/  BRA `(.L_x_118) ;  /* 0xffffffc400287947 */ /* 0x000fea000383ffff */
.L_x_45:
[----:B----4-:R-:W-:-:S07]  /*6330*/  MOV R0, UR5 ;  /* 0x0000000500007c02 */ /* 0x010fce0008000f00 */
.L_x_119:
[----:B-1----:R1:W2:Y:S02]  /*6340*/  SYNCS.PHASECHK.TRANS64.TRYWAIT P0, [R0+URZ], R3 ;  /* 0x00000003000075a7 */ /* 0x0022a400080011ff */
[----:B--2---:R-:W-:Y:S05]  /*6350*/  @!P0 NANOSLEEP.SYNCS 0x989680 ;  /* 0x009896800000895d */ /* 0x004fea0003900000 */
[----:B------:R-:W2:Y:S02]  /*6360*/  @!P0 SYNCS.PHASECHK.TRANS64 P0, [R0+URZ], R3 ;  /* 0x00000003000085a7 */ /* 0x000ea400080010ff */
[----:B--2---:R-:W-:Y:S05]  /*6370*/  @!P0 BRA `(.L_x_119) ;  /* 0xfffffffc00f08947 */ /* 0x004fea000383ffff */
[----:B------:R-:W-:Y:S05]  /*6380*/  BRA `(.L_x_120) ;  /* 0xffffffc400347947 */ /* 0x000fea000383ffff */
.L_x_46:
[----:B----4-:R-:W-:-:S07]  /*6390*/  MOV R0, UR5 ;  /* 0x0000000500007c02 */ /* 0x010fce0008000f00 */
.L_x_121:
[----:B-1----:R1:W2:Y:S02]  /*63a0*/  SYNCS.PHASECHK.TRANS64.TRYWAIT P0, [R0+URZ], R3 ;  /* 0x00000003000075a7 */ /* 0x0022a400080011ff */
[----:B--2---:R-:W-:Y:S05]  /*63b0*/  @!P0 NANOSLEEP.SYNCS 0x989680 ;  /* 0x009896800000895d */ /* 0x004fea0003900000 */
[----:B------:R-:W2:Y:S02]  /*63c0*/  @!P0 SYNCS.PHASECHK.TRANS64 P0, [R0+URZ], R3 ;  /* 0x00000003000085a7 */ /* 0x000ea400080010ff */
[----:B--2---:R-:W-:Y:S05]  /*63d0*/  @!P0 BRA `(.L_x_121) ;  /* 0xfffffffc00f08947 */ /* 0x004fea000383ffff */
[----:B------:R-:W-:Y:S05]  /*63e0*/  BRA `(.L_x_122) ;  /* 0xffffffc400407947 */ /* 0x000fea000383ffff */
.L_x_47:
[----:B----4-:R-:W-:-:S07]  /*63f0*/  MOV R0, UR5 ;  /* 0x0000000500007c02 */ /* 0x010fce0008000f00 */
.L_x_123:
[----:B-1----:R1:W2:Y:S02]  /*6400*/  SYNCS.PHASECHK.TRANS64.TRYWAIT P0, [R0+URZ], R3 ;  /* 0x00000003000075a7 */ /* 0x0022a400080011ff */
[----:B--2---:R-:W-:Y:S05]  /*6410*/  @!P0 NANOSLEEP.SYNCS 0x989680 ;  /* 0x009896800000895d */ /* 0x004fea0003900000 */
[----:B------:R-:W2:Y:S02]  /*6420*/  @!P0 SYNCS.PHASECHK.TRANS64 P0, [R0+URZ], R3 ;  /* 0x00000003000085a7 */ /* 0x000ea400080010ff */
[----:B--2---:R-:W-:Y:S05]  /*6430*/  @!P0 BRA `(.L_x_123) ;  /* 0xfffffffc00f08947 */ /* 0x004fea000383ffff */
[----:B------:R-:W-:Y:S05]  /*6440*/  BRA `(.L_x_124) ;  /* 0xffffffc4004c7947 */ /* 0x000fea000383ffff */
.L_x_50:
[----:B-1----:R1:W2:Y:S02]  /*6450*/  SYNCS.PHASECHK.TRANS64.TRYWAIT P0, [R0+URZ+0x140], R4 ;  /* 0x00014004000075a7 */ /* 0x0022a400080011ff */
[----:B--2---:R-:W-:Y:S05]  /*6460*/  @!P0 NANOSLEEP.SYNCS 0x989680 ;  /* 0x009896800000895d */ /* 0x004fea0003900000 */
[----:B------:R-:W2:Y:S02]  /*6470*/  @!P0 SYNCS.PHASECHK.TRANS64 P0, [R0+URZ+0x140], R4 ;  /* 0x00014004000085a7 */ /* 0x000ea400080010ff */
[----:B--2---:R-:W-:Y:S05]  /*6480*/  @!P0 BRA `(.L_x_50) ;  /* 0xfffffffc00f08947 */ /* 0x004fea000383ffff */
[----:B------:R-:W-:Y:S05]  /*6490*/  BRA `(.L_x_125) ;  /* 0xffffffc400a87947 */ /* 0x000fea000383ffff */
.L_x_51:
[----:B------:R-:W-:-:S07]  /*64a0*/  MOV R0, UR5 ;  /* 0x0000000500007c02 */ /* 0x000fce0008000f00 */
.L_x_126:
[----:B-1----:R1:W2:Y:S02]  /*64b0*/  SYNCS.PHASECHK.TRANS64.TRYWAIT P0, [R0+URZ+0xf0], R5 ;  /* 0x0000f005000075a7 */ /* 0x0022a400080011ff */
[----:B--2---:R-:W-:Y:S05]  /*64c0*/  @!P0 NANOSLEEP.SYNCS 0x989680 ;  /* 0x009896800000895d */ /* 0x004fea0003900000 */
[----:B------:R-:W2:Y:S02]  /*64d0*/  @!P0 SYNCS.PHASECHK.TRANS64 P0, [R0+URZ+0xf0], R5 ;  /* 0x0000f005000085a7 */ /* 0x000ea400080010ff */
[----:B--2---:R-:W-:Y:S05]  /*64e0*/  @!P0 BRA `(.L_x_126) ;  /* 0xfffffffc00f08947 */ /* 0x004fea000383ffff */
[----:B------:R-:W-:Y:S05]  /*64f0*/  BRA `(.L_x_127) ;  /* 0xffffffc400b87947 */ /* 0x000fea000383ffff */
.L_x_52:
[----:B-1----:R1:W2:Y:S02]  /*6500*/  SYNCS.PHASECHK.TRANS64.TRYWAIT P1, [R0+URZ+0xe0], R4 ;  /* 0x0000e004000075a7 */ /* 0x0022a400080211ff */
[----:B--2---:R-:W-:Y:S05]  /*6510*/  @!P1 NANOSLEEP.SYNCS 0x989680 ;  /* 0x009896800000995d */ /* 0x004fea0003900000 */
[----:B------:R-:W2:Y:S02]  /*6520*/  @!P1 SYNCS.PHASECHK.TRANS64 P1, [R0+URZ+0xe0], R4 ;  /* 0x0000e004000095a7 */ /* 0x000ea400080210ff */
[----:B--2---:R-:W-:Y:S05]  /*6530*/  @!P1 BRA `(.L_x_52) ;  /* 0xfffffffc00f09947 */ /* 0x004fea000383ffff */
[----:B------:R-:W-:Y:S05]  /*6540*/  BRA `(.L_x_128) ;  /* 0xffffffc400e87947 */ /* 0x000fea000383ffff */
.L_x_55:
[----:B------:R-:W-:-:S07]  /*6550*/  MOV R0, UR5 ;  /* 0x0000000500007c02 */ /* 0x000fce0008000f00 */
.L_x_129:
[----:B-1----:R1:W2:Y:S02]  /*6560*/  SYNCS.PHASECHK.TRANS64.TRYWAIT P0, [R0+URZ+0xf0], R2 ;  /* 0x0000f002000075a7 */ /* 0x0022a400080011ff */
[----:B--2---:R-:W-:Y:S05]  /*6570*/  @!P0 NANOSLEEP.SYNCS 0x989680 ;  /* 0x009896800000895d */ /* 0x004fea0003900000 */
[----:B------:R-:W2:Y:S02]  /*6580*/  @!P0 SYNCS.PHASECHK.TRANS64 P0, [R0+URZ+0xf0], R2 ;  /* 0x0000f002000085a7 */ /* 0x000ea400080010ff */
[----:B--2---:R-:W-:Y:S05]  /*6590*/  @!P0 BRA `(.L_x_129) ;  /* 0xfffffffc00f08947 */ /* 0x004fea000383ffff */
[----:B------:R-:W-:Y:S05]  /*65a0*/  BRA `(.L_x_54) ;  /* 0xffffffc8003c7947 */ /* 0x000fea000383ffff */
.L_x_62:
[----:B-1----:R1:W2:Y:S02]  /*65b0*/  SYNCS.PHASECHK.TRANS64.TRYWAIT P1, [R0+URZ+0xe0], R2 ;  /* 0x0000e002000075a7 */ /* 0x0022a400080211ff */
[----:B--2---:R-:W-:Y:S05]  /*65c0*/  @!P1 NANOSLEEP.SYNCS 0x989680 ;  /* 0x009896800000995d */ /* 0x004fea0003900000 */
[----:B------:R-:W2:Y:S02]  /*65d0*/  @!P1 SYNCS.PHASECHK.TRANS64 P1, [R0+URZ+0xe0], R2 ;  /* 0x0000e002000095a7 */ /* 0x000ea400080210ff */
[----:B--2---:R-:W-:Y:S05]  /*65e0*/  @!P1 BRA `(.L_x_62) ;  /* 0xfffffffc00f09947 */ /* 0x004fea000383ffff */
[----:B------:R-:W-:Y:S05]  /*65f0*/  BRA `(.L_x_130) ;  /* 0xffffffcc00ac7947 */ /* 0x000fea000383ffff */
.L_x_63:
[----:B------:R-:W-:-:S07]  /*6600*/  MOV R2, UR7 ;  /* 0x0000000700027c02 */ /* 0x000fce0008000f00 */
.L_x_131:
[----:B-1----:R1:W2:Y:S02]  /*6610*/  SYNCS.PHASECHK.TRANS64.TRYWAIT P0, [R2+URZ+0x120], R0 ;  /* 0x00012000020075a7 */ /* 0x0022a400080011ff */
[----:B--2---:R-:W-:Y:S05]  /*6620*/  @!P0 NANOSLEEP.SYNCS 0x989680 ;  /* 0x009896800000895d */ /* 0x004fea0003900000 */
[----:B------:R-:W2:Y:S02]  /*6630*/  @!P0 SYNCS.PHASECHK.TRANS64 P0, [R2+URZ+0x120], R0 ;  /* 0x00012000020085a7 */ /* 0x000ea400080010ff */
[----:B--2---:R-:W-:Y:S05]  /*6640*/  @!P0 BRA `(.L_x_131) ;  /* 0xfffffffc00f08947 */ /* 0x004fea000383ffff */
[----:B------:R-:W-:Y:S05]  /*6650*/  BRA `(.L_x_132) ;  /* 0xffffffcc00e47947 */ /* 0x000fea000383ffff */
.L_x_66:
[----:B------:R-:W-:Y:S07]  /*6660*/  MOV R0, UR6 ;  /* 0x0000000600007c02 */ /* 0x000fee0008000f00 */
.L_x_133:
[----:B-1----:R1:W2:Y:S02]  /*6670*/  SYNCS.PHASECHK.TRANS64.TRYWAIT P0, [R0+URZ], R2 ;  /* 0x00000002000075a7 */ /* 0x0022a400080011ff */
[----:B--2---:R-:W-:Y:S05]  /*6680*/  @!P0 NANOSLEEP.SYNCS 0x989680 ;  /* 0x009896800000895d */ /* 0x004fea0003900000 */
[----:B------:R-:W2:Y:S02]  /*6690*/  @!P0 SYNCS.PHASECHK.TRANS64 P0, [R0+URZ], R2 ;  /* 0x00000002000085a7 */ /* 0x000ea400080010ff */
[----:B--2---:R-:W-:Y:S05]  /*66a0*/  @!P0 BRA `(.L_x_133) ;  /* 0xfffffffc00f08947 */ /* 0x004fea000383ffff */
[----:B------:R-:W-:Y:S05]  /*66b0*/  BRA `(.L_x_65) ;  /* 0xffffffd000007947 */ /* 0x000fea000383ffff */
.L_x_69:
[----:B------:R-:W-:-:S07]  /*66c0*/  MOV R0, UR6 ;  /* 0x0000000600007c02 */ /* 0x000fce0008000f00 */
.L_x_134:
[----:B--2---:R2:W4:Y:S02]  /*66d0*/  SYNCS.PHASECHK.TRANS64.TRYWAIT P0, [R0+URZ], R2 ;  /* 0x00000002000075a7 */ /* 0x00452400080011ff */
[----:B----4-:R-:W-:Y:S05]  /*66e0*/  @!P0 NANOSLEEP.SYNCS 0x989680 ;  /* 0x009896800000895d */ /* 0x010fea0003900000 */
[----:B------:R-:W4:Y:S02]  /*66f0*/  @!P0 SYNCS.PHASECHK.TRANS64 P0, [R0+URZ], R2 ;  /* 0x00000002000085a7 */ /* 0x000f2400080010ff */
[----:B----4-:R-:W-:Y:S05]  /*6700*/  @!P0 BRA `(.L_x_134) ;  /* 0xfffffffc00f08947 */ /* 0x010fea000383ffff */
[----:B------:R-:W-:Y:S05]  /*6710*/  BRA `(.L_x_135) ;  /* 0xffffffd000dc7947 */ /* 0x000fea000383ffff */
.L_x_70:
[----:B------:R-:W-:-:S07]  /*6720*/  MOV R0, UR6 ;  /* 0x0000000600007c02 */ /* 0x000fce0008000f00 */
.L_x_136:
[----:B-1----:R1:W2:Y:S02]  /*6730*/  SYNCS.PHASECHK.TRANS64.TRYWAIT P0, [R0+URZ], R3 ;  /* 0x00000003000075a7 */ /* 0x0022a400080011ff */
[----:B--2---:R-:W-:Y:S05]  /*6740*/  @!P0 NANOSLEEP.SYNCS 0x989680 ;  /* 0x009896800000895d */ /* 0x004fea0003900000 */
[----:B------:R-:W2:Y:S02]  /*6750*/  @!P0 SYNCS.PHASECHK.TRANS64 P0, [R0+URZ], R3 ;  /* 0x00000003000085a7 */ /* 0x000ea400080010ff */
[----:B--2---:R-:W-:Y:S05]  /*6760*/  @!P0 BRA `(.L_x_136) ;  /* 0xfffffffc00f08947 */ /* 0x004fea000383ffff */
[----:B------:R-:W-:Y:S05]  /*6770*/  BRA `(.L_x_137) ;  /* 0xffffffd000e87947 */ /* 0x000fea000383ffff */
.L_x_71:
[----:B------:R-:W-:-:S07]  /*6780*/  MOV R0, UR6 ;  /* 0x0000000600007c02 */ /* 0x000fce0008000f00 */
.L_x_138:
[----:B-1----:R1:W2:Y:S02]  /*6790*/  SYNCS.PHASECHK.TRANS64.TRYWAIT P0, [R0+URZ], R3 ;  /* 0x00000003000075a7 */ /* 0x0022a400080011ff */
[----:B--2---:R-:W-:Y:S05]  /*67a0*/  @!P0 NANOSLEEP.SYNCS 0x989680 ;  /* 0x009896800000895d */ /* 0x004fea0003900000 */
[----:B------:R-:W2:Y:S02]  /*67b0*/  @!P0 SYNCS.PHASECHK.TRANS64 P0, [R0+URZ], R3 ;  /* 0x00000003000085a7 */ /* 0x000ea400080010ff */
[----:B--2---:R-:W-:Y:S05]  /*67c0*/  @!P0 BRA `(.L_x_138) ;  /* 0xfffffffc00f08947 */ /* 0x004fea000383ffff */
[----:B------:R-:W-:Y:S05]  /*67d0*/  BRA `(.L_x_139) ;  /* 0xffffffd000f47947 */ /* 0x000fea000383ffff */
.L_x_72:
[----:B-1----:R-:W-:-:S07]  /*67e0*/  MOV R0, UR7 ;  /* 0x0000000700007c02 */ /* 0x002fce0008000f00 */
.L_x_140:
[----:B-1----:R1:W2:Y:S02]  /*67f0*/  SYNCS.PHASECHK.TRANS64.TRYWAIT P0, [R0+URZ], R2 ;  /* 0x00000002000075a7 */ /* 0x0022a400080011ff */
[----:B--2---:R-:W-:Y:S05]  /*6800*/  @!P0 NANOSLEEP.SYNCS 0x989680 ;  /* 0x009896800000895d */ /* 0x004fea0003900000 */
[----:B------:R-:W2:Y:S02]  /*6810*/  @!P0 SYNCS.PHASECHK.TRANS64 P0, [R0+URZ], R2 ;  /* 0x00000002000085a7 */ /* 0x000ea400080010ff */
[----:B--2---:R-:W-:Y:S05]  /*6820*/  @!P0 BRA `(.L_x_140) ;  /* 0xfffffffc00f08947 */ /* 0x004fea000383ffff */
[----:B------:R-:W-:Y:S05]  /*6830*/  BRA `(.L_x_141) ;  /* 0xffffffd400007947 */ /* 0x000fea000383ffff */
.L_x_77:
[----:B---3--:R3:W1:Y:S02]  /*6840*/  SYNCS.PHASECHK.TRANS64.TRYWAIT P0, [R0+URZ+0xe0], R2 ;  /* 0x0000e002000075a7 */ /* 0x00866400080011ff */
[----:B-1----:R-:W-:Y:S05]  /*6850*/  @!P0 NANOSLEEP.SYNCS 0x989680 ;  /* 0x009896800000895d */ /* 0x002fea0003900000 */
[----:B------:R-:W1:Y:S02]  /*6860*/  @!P0 SYNCS.PHASECHK.TRANS64 P0, [R0+URZ+0xe0], R2 ;  /* 0x0000e002000085a7 */ /* 0x000e6400080010ff */
[----:B-1----:R-:W-:Y:S05]  /*6870*/  @!P0 BRA `(.L_x_77) ;  /* 0xfffffffc00f08947 */ /* 0x002fea000383ffff */
[----:B------:R-:W-:Y:S05]  /*6880*/  BRA `(.L_x_142) ;  /* 0xffffffd800007947 */ /* 0x000fea000383ffff */
.L_x_80:
[----:B------:R-:W-:Y:S07]  /*6890*/  MOV R0, UR6 ;  /* 0x0000000600007c02 */ /* 0x000fee0008000f00 */
.L_x_143:
[----:B-1----:R1:W3:Y:S02]  /*68a0*/  SYNCS.PHASECHK.TRANS64.TRYWAIT P0, [R0+URZ+0xd8], R2 ;  /* 0x0000d802000075a7 */ /* 0x0022e400080011ff */
[----:B---3--:R-:W-:Y:S05]  /*68b0*/  @!P0 NANOSLEEP.SYNCS 0x989680 ;  /* 0x009896800000895d */ /* 0x008fea0003900000 */
[----:B------:R-:W3:Y:S02]  /*68c0*/  @!P0 SYNCS.PHASECHK.TRANS64 P0, [R0+URZ+0xd8], R2 ;  /* 0x0000d802000085a7 */ /* 0x000ee400080010ff */
[----:B---3--:R-:W-:Y:S05]  /*68d0*/  @!P0 BRA `(.L_x_143) ;  /* 0xfffffffc00f08947 */ /* 0x008fea000383ffff */
[----:B------:R-:W-:Y:S05]  /*68e0*/  BRA `(.L_x_79) ;  /* 0xffffffd800ec7947 */ /* 0x000fea000383ffff */
.L_x_83:
[----:B------:R-:W-:Y:S07]  /*68f0*/  MOV R0, UR6 ;  /* 0x0000000600007c02 */ /* 0x000fee0008000f00 */
.L_x_144:
[----:B-1----:R1:W2:Y:S02]  /*6900*/  SYNCS.PHASECHK.TRANS64.TRYWAIT P2, [R0+URZ+0xc8], R24 ;  /* 0x0000c818000075a7 */ /* 0x0022a400080411ff */
[----:B--2---:R-:W-:Y:S05]  /*6910*/  @!P2 NANOSLEEP.SYNCS 0x989680 ;  /* 0x009896800000a95d */ /* 0x004fea0003900000 */
[----:B------:R-:W2:Y:S02]  /*6920*/  @!P2 SYNCS.PHASECHK.TRANS64 P2, [R0+URZ+0xc8], R24 ;  /* 0x0000c8180000a5a7 */ /* 0x000ea400080410ff */
[----:B--2---:R-:W-:Y:S05]  /*6930*/  @!P2 BRA `(.L_x_144) ;  /* 0xfffffffc00f0a947 */ /* 0x004fea000383ffff */
[----:B------:R-:W-:Y:S05]  /*6940*/  BRA `(.L_x_145) ;  /* 0xffffffdc00807947 */ /* 0x000fea000383ffff */
.L_x_86:
[----:B--2---:R2:W4:Y:S02]  /*6950*/  SYNCS.PHASECHK.TRANS64.TRYWAIT P0, [R0+URZ+0xe0], R2 ;  /* 0x0000e002000075a7 */ /* 0x00452400080011ff */
[----:B----4-:R-:W-:Y:S05]  /*6960*/  @!P0 NANOSLEEP.SYNCS 0x989680 ;  /* 0x009896800000895d */ /* 0x010fea0003900000 */
[----:B------:R-:W4:Y:S02]  /*6970*/  @!P0 SYNCS.PHASECHK.TRANS64 P0, [R0+URZ+0xe0], R2 ;  /* 0x0000e002000085a7 */ /* 0x000f2400080010ff */
[----:B----4-:R-:W-:Y:S05]  /*6980*/  @!P0 BRA `(.L_x_86) ;  /* 0xfffffffc00f08947 */ /* 0x010fea000383ffff */
[----:B------:R-:W-:Y:S05]  /*6990*/  BRA `(.L_x_146) ;  /* 0xffffffe0009c7947 */ /* 0x000fea000383ffff */
.L_x_92:
[----:B------:R-:W-:Y:S07]  /*69a0*/  MOV R0, UR46 ;  /* 0x0000002e00007c02 */ /* 0x000fee0008000f00 */
.L_x_147:
[----:B--2---:R2:W3:Y:S02]  /*69b0*/  SYNCS.PHASECHK.TRANS64.TRYWAIT P0, [R0+URZ+0xc0], R3 ;  /* 0x0000c003000075a7 */ /* 0x0044e400080011ff */
[----:B---3--:R-:W-:Y:S05]  /*69c0*/  @!P0 NANOSLEEP.SYNCS 0x989680 ;  /* 0x009896800000895d */ /* 0x008fea0003900000 */
[----:B------:R-:W3:Y:S02]  /*69d0*/  @!P0 SYNCS.PHASECHK.TRANS64 P0, [R0+URZ+0xc0], R3 ;  /* 0x0000c003000085a7 */ /* 0x000ee400080010ff */
[----:B---3--:R-:W-:Y:S05]  /*69e0*/  @!P0 BRA `(.L_x_147) ;  /* 0xfffffffc00f08947 */ /* 0x008fea000383ffff */
[----:B------:R-:W-:Y:S05]  /*69f0*/  BRA `(.L_x_91) ;  /* 0xffffffe800b07947 */ /* 0x000fea000383ffff */
.L_x_94:
[----:B------:R-:W-:Y:S07]  /*6a00*/  MOV R0, UR50 ;  /* 0x0000003200007c02 */ /* 0x000fee0008000f00 */
.L_x_148:
[----:B-1----:R1:W2:Y:S02]  /*6a10*/  SYNCS.PHASECHK.TRANS64.TRYWAIT P1, [R0+URZ+0x100], R12 ;  /* 0x0001000c000075a7 */ /* 0x0022a400080211ff */
[----:B--2---:R-:W-:Y:S05]  /*6a20*/  @!P1 NANOSLEEP.SYNCS 0x989680 ;  /* 0x009896800000995d */ /* 0x004fea0003900000 */
[----:B------:R-:W2:Y:S02]  /*6a30*/  @!P1 SYNCS.PHASECHK.TRANS64 P1, [R0+URZ+0x100], R12 ;  /* 0x0001000c000095a7 */ /* 0x000ea400080210ff */
[----:B--2---:R-:W-:Y:S05]  /*6a40*/  @!P1 BRA `(.L_x_148) ;  /* 0xfffffffc00f09947 */ /* 0x004fea000383ffff */
[----:B------:R-:W-:Y:S05]  /*6a50*/  BRA `(.L_x_93) ;  /* 0xffffffec00107947 */ /* 0x000fea000383ffff */
        .weak           $__internal_0_$__cuda_sm10x_tcgen05_guardrail_trap_col_being_dealloced_not_returned_by_alloc
        .type           $__internal_0_$__cuda_sm10x_tcgen05_guardrail_trap_col_being_dealloced_not_returned_by_alloc,@function
        .size           $__internal_0_$__cuda_sm10x_tcgen05_guardrail_trap_col_being_dealloced_not_returned_by_alloc,($__internal_1_$__cuda_sm10x_tcgen05_guardrail_trap_phase_invalid_during_alloc - $__internal_0_$__cuda_sm10x_tcgen05_guardrail_trap_col_being_dealloced_not_returned_by_alloc)
$__internal_0_$__cuda_sm10x_tcgen05_guardrail_trap_col_being_dealloced_not_returned_by_alloc:
[----:B------:R-:W-:Y:S05]  /*6a60*/  BPT.TRAP 0x1 ;  /* 0x000000040000795c */ /* 0x000fea0000300000 */
[----:B------:R-:W-:-:S04]  /*6a70*/  HFMA2 R3, -RZ, RZ, 0, 0 ;  /* 0x00000000ff037431 */ /* 0x000fc800000001ff */
[----:B------:R-:W-:Y:S05]  /*6a80*/  RET.REL.NODEC R2 `(_ZN7cutlass13device_kernelINS_4gemm6kernel13GemmUniversalIN4cute5tupleIJiiiiEEENS1_10collective13CollectiveMmaINS1_35MainloopSm100TmaUmmaWarpSpecializedILi12ELi2ELi4ENS5_IJNS4_1CILi1EEESB_SB_EEEEENS5_IJNSA_ILi128EEENSA_ILi16EEESE_EEEaNS5_IJlSB_lEEEaSH_NS4_8TiledMMAINS4_8MMA_AtomIJNS4_15SM100_MMA_S8_SSIaaiLi128ELi16ELNS4_4UMMA5MajorE0ELSM_0ELNSL_8SaturateE0EEEEEENS4_6LayoutISC_NS5_IJNSA_ILi0EEESR_SR_EEEEENS5_IJNS4_10UnderscoreESU_SU_EEEEENS4_13SM90_TMA_LOADENS4_14ComposedLayoutINS4_7SwizzleILi3ELi4ELi3EEENS4_18smem_ptr_flag_bitsILi8EEENSQ_INS5_IJNSA_ILi8EEESE_EEENS5_IJSE_SB_EEEEEEEvNS4_8identityESX_S17_vS18_EENS_8epilogue10collective18CollectiveEpilogueINS1A_23Sm100TmaWarpSpecializedILi1ELi1ELi16ELb0ELb0EEEJSG_NS5_IJNSQ_ISE_SB_EENSQ_ISF_SB_EEEEEaSH_aSH_NS1A_6fusion15FusionCallbacksIS1E_NS1I_17LinearCombinationIaiaiLNS_15FloatRoundStyleE2EEESG_S1H_JEEENS4_5SM1004TMEM4LOAD26SM100_TMEM_LOAD_32dp32b16xESX_NSY_INSZ_ILi0ELi4ELi3EEES12_NSQ_INS5_IJS13_SF_EEENS5_IJSF_SB_EEEEEEENS4_39AutoVectorizingCopyWithAssumedAlignmentILi128EEENS4_14SM90_TMA_STOREES1W_S1Y_S1Y_EEEvvEEEEvNT_6ParamsE) ;  /* 0xffffff94025c7950 */ /* 0x000fea0003c3ffff */
        .weak           $__internal_1_$__cuda_sm10x_tcgen05_guardrail_trap_phase_invalid_during_alloc
        .type           $__internal_1_$__cuda_sm10x_tcgen05_guardrail_trap_phase_invalid_during_alloc,@function
        .size           $__internal_1_$__cuda_sm10x_tcgen05_guardrail_trap_phase_invalid_during_alloc,($__internal_2_$__cuda_sm10x_tcgen05_guardrail_trap_unallocated_columns_being_dealloced - $__internal_1_$__cuda_sm10x_tcgen05_guardrail_trap_phase_invalid_during_alloc)
$__internal_1_$__cuda_sm10x_tcgen05_guardrail_trap_phase_invalid_during_alloc:
[----:B------:R-:W-:Y:S05]  /*6a90*/  BPT.TRAP 0x1 ;  /* 0x000000040000795c */ /* 0x000fea0000300000 */
[----:B------:R-:W-:-:S04]  /*6aa0*/  MOV R3, 0x0 ;  /* 0x0000000000037802 */ /* 0x000fc80000000f00 */
[----:B------:R-:W-:Y:S05]  /*6ab0*/  RET.REL.NODEC R2 `(_ZN7cutlass13device_kernelINS_4gemm6kernel13GemmUniversalIN4cute5tupleIJiiiiEEENS1_10collective13CollectiveMmaINS1_35MainloopSm100TmaUmmaWarpSpecializedILi12ELi2ELi4ENS5_IJNS4_1CILi1EEESB_SB_EEEEENS5_IJNSA_ILi128EEENSA_ILi16EEESE_EEEaNS5_IJlSB_lEEEaSH_NS4_8TiledMMAINS4_8MMA_AtomIJNS4_15SM100_MMA_S8_SSIaaiLi128ELi16ELNS4_4UMMA5MajorE0ELSM_0ELNSL_8SaturateE0EEEEEENS4_6LayoutISC_NS5_IJNSA_ILi0EEESR_SR_EEEEENS5_IJNS4_10UnderscoreESU_SU_EEEEENS4_13SM90_TMA_LOADENS4_14ComposedLayoutINS4_7SwizzleILi3ELi4ELi3EEENS4_18smem_ptr_flag_bitsILi8EEENSQ_INS5_IJNSA_ILi8EEESE_EEENS5_IJSE_SB_EEEEEEEvNS4_8identityESX_S17_vS18_EENS_8epilogue10collective18CollectiveEpilogueINS1A_23Sm100TmaWarpSpecializedILi1ELi1ELi16ELb0ELb0EEEJSG_NS5_IJNSQ_ISE_SB_EENSQ_ISF_SB_EEEEEaSH_aSH_NS1A_6fusion15FusionCallbacksIS1E_NS1I_17LinearCombinationIaiaiLNS_15FloatRoundStyleE2EEESG_S1H_JEEENS4_5SM1004TMEM4LOAD26SM100_TMEM_LOAD_32dp32b16xESX_NSY_INSZ_ILi0ELi4ELi3EEES12_NSQ_INS5_IJS13_SF_EEENS5_IJSF_SB_EEEEEEENS4_39AutoVectorizingCopyWithAssumedAlignmentILi128EEENS4_14SM90_TMA_STOREES1W_S1Y_S1Y_EEEvvEEEEvNT_6ParamsE) ;  /* 0xffffff9402507950 */ /* 0x000fea0003c3ffff */
        .weak           $__internal_2_$__cuda_sm10x_tcgen05_guardrail_trap_unallocated_columns_being_dealloced
        .type           $__internal_2_$__cuda_sm10x_tcgen05_guardrail_trap_unallocated_columns_being_dealloced,@function
        .size           $__internal_2_$__cuda_sm10x_tcgen05_guardrail_trap_unallocated_columns_being_dealloced,(.L_x_150 - $__internal_2_$__cuda_sm10x_tcgen05_guardrail_trap_unallocated_columns_being_dealloced)
$__internal_2_$__cuda_sm10x_tcgen05_guardrail_trap_unallocated_columns_being_dealloced:
[----:B------:R-:W-:Y:S05]  /*6ac0*/  BPT.TRAP 0x1 ;  /* 0x000000040000795c */ /* 0x000fea0000300000 */
[----:B------:R-:W-:-:S04]  /*6ad0*/  HFMA2 R3, -RZ, RZ, 0, 0 ;  /* 0x00000000ff037431 */ /* 0x000fc800000001ff */
[----:B------:R-:W-:Y:S05]  /*6ae0*/  RET.REL.NODEC R2 `(_ZN7cutlass13device_kernelINS_4gemm6kernel13GemmUniversalIN4cute5tupleIJiiiiEEENS1_10collective13CollectiveMmaINS1_35MainloopSm100TmaUmmaWarpSpecializedILi12ELi2ELi4ENS5_IJNS4_1CILi1EEESB_SB_EEEEENS5_IJNSA_ILi128EEENSA_ILi16EEESE_EEEaNS5_IJlSB_lEEEaSH_NS4_8TiledMMAINS4_8MMA_AtomIJNS4_15SM100_MMA_S8_SSIaaiLi128ELi16ELNS4_4UMMA5MajorE0ELSM_0ELNSL_8SaturateE0EEEEEENS4_6LayoutISC_NS5_IJNSA_ILi0EEESR_SR_EEEEENS5_IJNS4_10UnderscoreESU_SU_EEEEENS4_13SM90_TMA_LOADENS4_14ComposedLayoutINS4_7SwizzleILi3ELi4ELi3EEENS4_18smem_ptr_flag_bitsILi8EEENSQ_INS5_IJNSA_ILi8EEESE_EEENS5_IJSE_SB_EEEEEEEvNS4_8identityESX_S17_vS18_EENS_8epilogue10collective18CollectiveEpilogueINS1A_23Sm100TmaWarpSpecializedILi1ELi1ELi16ELb0ELb0EEEJSG_NS5_IJNSQ_ISE_SB_EENSQ_ISF_SB_EEEEEaSH_aSH_NS1A_6fusion15FusionCallbacksIS1E_NS1I_17LinearCombinationIaiaiLNS_15FloatRoundStyleE2EEESG_S1H_JEEENS4_5SM1004TMEM4LOAD26SM100_TMEM_LOAD_32dp32b16xESX_NSY_INSZ_ILi0ELi4ELi3EEES12_NSQ_INS5_IJS13_SF_EEENS5_IJSF_SB_EEEEEEENS4_39AutoVectorizingCopyWithAssumedAlignmentILi128EEENS4_14SM90_TMA_STOREES1W_S1Y_S1Y_EEEvvEEEEvNT_6ParamsE) ;  /* 0xffffff9402447950 */ /* 0x000fea0003c3ffff */
.L_x_149:
[----:B------:R-:W-:-:S00]  /*6af0*/  BRA `(.L_x_149) ;  /* 0xfffffffc00fc7947 */ /* 0x000fc0000383ffff */
[----:B------:R-:W-:-:S00]  /*6b00*/  NOP ;  /* 0x0000000000007918 */ /* 0x000fc00000000000 */
[----:B------:R-:W-:-:S00]  /*6b10*/  NOP ;  /* 0x0000000000007918 */ /* 0x000fc00000000000 */
[----:B------:R-:W-:-:S00]  /*6b20*/  NOP ;  /* 0x0000000000007918 */ /* 0x000fc00000000000 */
[----:B------:R-:W-:-:S00]  /*6b30*/  NOP ;  /* 0x0000000000007918 */ /* 0x000fc00000000000 */
[----:B------:R-:W-:-:S00]  /*6b40*/  NOP ;  /* 0x0000000000007918 */ /* 0x000fc00000000000 */
[----:B------:R-:W-:-:S00]  /*6b50*/  NOP ;  /* 0x0000000000007918 */ /* 0x000fc00000000000 */
[----:B------:R-:W-:-:S00]  /*6b60*/  NOP ;  /* 0x0000000000007918 */ /* 0x000fc00000000000 */
[----:B------:R-:W-:-:S00]  /*6b70*/  NOP ;  /* 0x0000000000007918 */ /* 0x000fc00000000000 */
.L_x_150:


//--------------------- .nv.global.init           --------------------------
	.section	.nv.global.init,"aw",@progbits
.nv.global.init:
	.type		$str$26,@object
	.size		$str$26,($str$25 - $str$26)
$str$26:
        /*0000*/ 	.byte	0x2f, 0x74, 0x6d, 0x70, 0x2f, 0x63, 0x75, 0x74, 0x6c, 0x61, 0x73, 0x73, 0x5f, 0x73, 0x77, 0x65
        /*0010*/ 	.byte	0x65, 0x70, 0x5f, 0x73, 0x72, 0x63, 0x2f, 0x69, 0x6e, 0x63, 0x6c, 0x75, 0x64, 0x65, 0x2f, 0x63
        /*0020*/ 	.byte	0x75, 0x74, 0x65, 0x2f, 0x61, 0x74, 0x6f, 0x6d, 0x2f, 0x63, 0x6f, 0x70, 0x79, 0x5f, 0x74, 0x72
        /*0030*/ 	.byte	0x61, 0x69, 0x74, 0x73, 0x5f, 0x73, 0x6d, 0x31, 0x30, 0x30, 0x2e, 0x68, 0x70, 0x70, 0x00
	.type		$str$25,@object
	.size		$str$25,(__unnamed_1 - $str$25)
$str$25:
        /*003f*/ 	.byte	0x28, 0x28, 0x75, 0x69, 0x6e, 0x74, 0x33, 0x32, 0x5f, 0x74, 0x28, 0x74, 0x68, 0x72, 0x65, 0x61
        /*004f*/ 	.byte	0x64, 0x49, 0x64, 0x78, 0x2e, 0x78, 0x29, 0x20, 0x2f, 0x20, 0x33, 0x32, 0x29, 0x20, 0x25, 0x20
        /*005f*/ 	.byte	0x34, 0x29, 0x20, 0x3d, 0x3d, 0x20, 0x28, 0x28, 0x28, 0x74, 0x6d, 0x65, 0x6d, 0x5f, 0x61, 0x64
        /*006f*/ 	.byte	0x64, 0x72, 0x20, 0x3e, 0x3e, 0x20, 0x31, 0x36, 0x29, 0x20, 0x2f, 0x20, 0x33, 0x32, 0x29, 0x20
        /*007f*/ 	.byte	0x25, 0x20, 0x34, 0x29, 0x00
	.type		__unnamed_1,@object
	.size		__unnamed_1,(.L_1 - __unnamed_1)
__unnamed_1:
        /*0084*/ 	.byte	0x63, 0x6f, 0x6e, 0x73, 0x74, 0x65, 0x78, 0x70, 0x72, 0x20, 0x76, 0x6f, 0x69, 0x64, 0x20, 0x63
        /* <DEDUP_REMOVED lines=36> */
        /*02d4*/ 	.byte	0x74, 0x65, 0x3a, 0x3a, 0x43, 0x3c, 0x30, 0x3e, 0x3e, 0x3e, 0x3e, 0x5d, 0x00
.L_1:


//--------------------- .nv.shared._ZN7cutlass13device_kernelINS_4gemm6kernel13GemmUniversalIN4cute5tupleIJiiiiEEENS1_10collective13CollectiveMmaINS1_35MainloopSm100TmaUmmaWarpSpecializedILi12ELi2ELi4ENS5_IJNS4_1CILi1EEESB_SB_EEEEENS5_IJNSA_ILi128EEENSA_ILi16EEESE_EEEaNS5_IJlSB_lEEEaSH_NS4_8TiledMMAINS4_8MMA_AtomIJNS4_15SM100_MMA_S8_SSIaaiLi128ELi16ELNS4_4UMMA5MajorE0ELSM_0ELNSL_8SaturateE0EEEEEENS4_6LayoutISC_NS5_IJNSA_ILi0EEESR_SR_EEEEENS5_IJNS4_10UnderscoreESU_SU_EEEEENS4_13SM90_TMA_LOADENS4_14ComposedLayoutINS4_7SwizzleILi3ELi4ELi3EEENS4_18smem_ptr_flag_bitsILi8EEENSQ_INS5_IJNSA_ILi8EEESE_EEENS5_IJSE_SB_EEEEEEEvNS4_8identityESX_S17_vS18_EENS_8epilogue10collective18CollectiveEpilogueINS1A_23Sm100TmaWarpSpecializedILi1ELi1ELi16ELb0ELb0EEEJSG_NS5_IJNSQ_ISE_SB_EENSQ_ISF_SB_EEEEEaSH_aSH_NS1A_6fusion15FusionCallbacksIS1E_NS1I_17LinearCombinationIaiaiLNS_15FloatRoundStyleE2EEESG_S1H_JEEENS4_5SM1004TMEM4LOAD26SM100_TMEM_LOAD_32dp32b16xESX_NSY_INSZ_ILi0ELi4ELi3EEES12_NSQ_INS5_IJS13_SF_EEENS5_IJSF_SB_EEEEEEENS4_39AutoVectorizingCopyWithAssumedAlignmentILi128EEENS4_14SM90_TMA_STOREES1W_S1Y_S1Y_EEEvvEEEEvNT_6ParamsE --------------------------
	.section	.nv.shared._ZN7cutlass13device_kernelINS_4gemm6kernel13GemmUniversalIN4cute5tupleIJiiiiEEENS1_10collective13CollectiveMmaINS1_35MainloopSm100TmaUmmaWarpSpecializedILi12ELi2ELi4ENS5_IJNS4_1CILi1EEESB_SB_EEEEENS5_IJNSA_ILi128EEENSA_ILi16EEESE_EEEaNS5_IJlSB_lEEEaSH_NS4_8TiledMMAINS4_8MMA_AtomIJNS4_15SM100_MMA_S8_SSIaaiLi128ELi16ELNS4_4UMMA5MajorE0ELSM_0ELNSL_8SaturateE0EEEEEENS4_6LayoutISC_NS5_IJNSA_ILi0EEESR_SR_EEEEENS5_IJNS4_10UnderscoreESU_SU_EEEEENS4_13SM90_TMA_LOADENS4_14ComposedLayoutINS4_7SwizzleILi3ELi4ELi3EEENS4_18smem_ptr_flag_bitsILi8EEENSQ_INS5_IJNSA_ILi8EEESE_EEENS5_IJSE_SB_EEEEEEEvNS4_8identityESX_S17_vS18_EENS_8epilogue10collective18CollectiveEpilogueINS1A_23Sm100TmaWarpSpecializedILi1ELi1ELi16ELb0ELb0EEEJSG_NS5_IJNSQ_ISE_SB_EENSQ_ISF_SB_EEEEEaSH_aSH_NS1A_6fusion15FusionCallbacksIS1E_NS1I_17LinearCombinationIaiaiLNS_15FloatRoundStyleE2EEESG_S1H_JEEENS4_5SM1004TMEM4LOAD26SM100_TMEM_LOAD_32dp32b16xESX_NSY_INSZ_ILi0ELi4ELi3EEES12_NSQ_INS5_IJS13_SF_EEENS5_IJSF_SB_EEEEEEENS4_39AutoVectorizingCopyWithAssumedAlignmentILi128EEENS4_14SM90_TMA_STOREES1W_S1Y_S1Y_EEEvvEEEEvNT_6ParamsE,"aw",@nobits
	.sectionflags	@""
	.align	16
	.zero		1024


//--------------------- .nv.shared.reserved.0     --------------------------
	.section	.nv.shared.reserved.0,"aw",@nobits
	.weak		__nv_reservedSMEM_offset_0_alias
	.size		__nv_reservedSMEM_offset_0_alias, 0, 64
	.other		__nv_reservedSMEM_offset_0_alias,@"STO_CUDA_RESERVED_SHARED STV_DEFAULT"
__nv_reservedSMEM_offset_0_alias:
	.zero		0
.nv.shared.reserved.0:
	.zero		64
	.weak		__nv_reservedSMEM_tcgen05_partition
	.type		__nv_reservedSMEM_tcgen05_partition,@object
	.size		__nv_reservedSMEM_tcgen05_partition,(.L_0 - __nv_reservedSMEM_tcgen05_partition)
__nv_reservedSMEM_tcgen05_partition:
	.zero		32
.L_0:


//--------------------- .nv.global                --------------------------
	.section	.nv.global,"aw",@nobits
.nv.global:
	.type		_ZN40_INTERNAL_6a7fe0c8_4_k_cu_f155f893_173944cute1_E,@object
	.size		_ZN40_INTERNAL_6a7fe0c8_4_k_cu_f155f893_173944cute1_E,(_ZN40_INTERNAL_6a7fe0c8_4_k_cu_f155f893_173944cuda3std3__45__cpo6cbeginE - _ZN40_INTERNAL_6a7fe0c8_4_k_cu_f155f893_173944cute1_E)
_ZN40_INTERNAL_6a7fe0c8_4_k_cu_f155f893_173944cute1_E:
	.zero		1
	.type		_ZN40_INTERNAL_6a7fe0c8_4_k_cu_f155f893_173944cuda3std3__45__cpo6cbeginE,@object
	.size		_ZN40_INTERNAL_6a7fe0c8_4_k_cu_f155f893_173944cuda3std3__45__cpo6cbeginE,(_ZN40_INTERNAL_6a7fe0c8_4_k_cu_f155f893_173944cuda3std3__48in_placeE - _ZN40_INTERNAL_6a7fe0c8_4_k_cu_f155f893_173944cuda3std3__45__cpo6cbeginE)
_ZN40_INTERNAL_6a7fe0c8_4_k_cu_f155f893_173944cuda3std3__45__cpo6cbeginE:
	.zero		1
	.type		_ZN40_INTERNAL_6a7fe0c8_4_k_cu_f155f893_173944cuda3std3__48in_placeE,@object
	.size		_ZN40_INTERNAL_6a7fe0c8_4_k_cu_f155f893_173944cuda3std3__48in_placeE,(_ZN40_INTERNAL_6a7fe0c8_4_k_cu_f155f893_173944cuda3std6ranges3__45__cpo9iter_moveE - _ZN40_INTERNAL_6a7fe0c8_4_k_cu_f155f893_173944cuda3std3__48in_placeE)
_ZN40_INTERNAL_6a7fe0c8_4_k_cu_f155f893_173944cuda3std3__48in_placeE:
	.zero		1
	.type		_ZN40_INTERNAL_6a7fe0c8_4_k_cu_f155f893_173944cuda3std6ranges3__45__cpo9iter_moveE,@object
	.size		_ZN40_INTERNAL_6a7fe0c8_4_k_cu_f155f893_173944cuda3std6ranges3__45__cpo9iter_moveE,(_ZN40_INTERNAL_6a7fe0c8_4_k_cu_f155f893_173944cuda3std3__45__cpo5beginE - _ZN40_INTERNAL_6a7fe0c8_4_k_cu_f155f893_173944cuda3std6ranges3__45__cpo9iter_moveE)
_ZN40_INTERNAL_6a7fe0c8_4_k_cu_f155f893_173944cuda3std6ranges3__45__cpo9iter_moveE:
	.zero		1
	.type		_ZN40_INTERNAL_6a7fe0c8_4_k_cu_f155f893_173944cuda3std3__45__cpo5beginE,@object
	.size		_ZN40_INTERNAL_6a7fe0c8_4_k_cu_f155f893_173944cuda3std3__45__cpo5beginE,(_ZN40_INTERNAL_6a7fe0c8_4_k_cu_f155f893_173944cuda3std3__442_GLOBAL__N__6a7fe0c8_4_k_cu_f155f893_173946ignoreE - _ZN40_INTERNAL_6a7fe0c8_4_k_cu_f155f893_173944cuda3std3__45__cpo5beginE)
_ZN40_INTERNAL_6a7fe0c8_4_k_cu_f155f893_173944cuda3std3__45__cpo5beginE:
	.zero		1
	.type		_ZN40_INTERNAL_6a7fe0c8_4_k_cu_f155f893_173944cuda3std3__442_GLOBAL__N__6a7fe0c8_4_k_cu_f155f893_173946ignoreE,@object
	.size		_ZN40_INTERNAL_6a7fe0c8_4_k_cu_f155f893_173944cuda3std3__442_GLOBAL__N__6a7fe0c8_4_k_cu_f155f893_173946ignoreE,(_ZN40_INTERNAL_6a7fe0c8_4_k_cu_f155f893_173944cute7productE - _ZN40_INTERNAL_6a7fe0c8_4_k_cu_f155f893_173944cuda3std3__442_GLOBAL__N__6a7fe0c8_4_k_cu_f155f893_173946ignoreE)
_ZN40_INTERNAL_6a7fe0c8_4_k_cu_f155f893_173944cuda3std3__442_GLOBAL__N__6a7fe0c8_4_k_cu_f155f893_173946ignoreE:
	.zero		1
	.type		_ZN40_INTERNAL_6a7fe0c8_4_k_cu_f155f893_173944cute7productE,@object
	.size		_ZN40_INTERNAL_6a7fe0c8_4_k_cu_f155f893_173944cute7productE,(_ZN40_INTERNAL_6a7fe0c8_4_k_cu_f155f893_173944cuda3std3__45__cpo3endE - _ZN40_INTERNAL_6a7fe0c8_4_k_cu_f155f893_173944cute7productE)
_ZN40_INTERNAL_6a7fe0c8_4_k_cu_f155f893_173944cute7productE:
	.zero		1
	.type		_ZN40_INTERNAL_6a7fe0c8_4_k_cu_f155f893_173944cuda3std3__45__cpo3endE,@object
	.size		_ZN40_INTERNAL_6a7fe0c8_4_k_cu_f155f893_173944cuda3std3__45__cpo3endE,(_ZN40_INTERNAL_6a7fe0c8_4_k_cu_f155f893_173944cuda3std3__419piecewise_constructE - _ZN40_INTERNAL_6a7fe0c8_4_k_cu_f155f893_173944cuda3std3__45__cpo3endE)
_ZN40_INTERNAL_6a7fe0c8_4_k_cu_f155f893_173944cuda3std3__45__cpo3endE:
	.zero		1
	.type		_ZN40_INTERNAL_6a7fe0c8_4_k_cu_f155f893_173944cuda3std3__419piecewise_constructE,@object
	.size		_ZN40_INTERNAL_6a7fe0c8_4_k_cu_f155f893_173944cuda3std3__419piecewise_constructE,(_ZN40_INTERNAL_6a7fe0c8_4_k_cu_f155f893_173944cuda3std3__45__cpo4cendE - _ZN40_INTERNAL_6a7fe0c8_4_k_cu_f155f893_173944cuda3std3__419piecewise_constructE)
_ZN40_INTERNAL_6a7fe0c8_4_k_cu_f155f893_173944cuda3std3__419piecewise_constructE:
	.zero		1
	.type		_ZN40_INTERNAL_6a7fe0c8_4_k_cu_f155f893_173944cuda3std3__45__cpo4cendE,@object
	.size		_ZN40_INTERNAL_6a7fe0c8_4_k_cu_f155f893_173944cuda3std3__45__cpo4cendE,(_ZN40_INTERNAL_6a7fe0c8_4_k_cu_f155f893_173944cuda3std6ranges3__45__cpo4swapE - _ZN40_INTERNAL_6a7fe0c8_4_k_cu_f155f893_173944cuda3std3__45__cpo4cendE)
_ZN40_INTERNAL_6a7fe0c8_4_k_cu_f155f893_173944cuda3std3__45__cpo4cendE:
	.zero		1
	.type		_ZN40_INTERNAL_6a7fe0c8_4_k_cu_f155f893_173944cuda3std6ranges3__45__cpo4swapE,@object
	.size		_ZN40_INTERNAL_6a7fe0c8_4_k_cu_f155f893_173944cuda3std6ranges3__45__cpo4swapE,(.L_9 - _ZN40_INTERNAL_6a7fe0c8_4_k_cu_f155f893_173944cuda3std6ranges3__45__cpo4swapE)
_ZN40_INTERNAL_6a7fe0c8_4_k_cu_f155f893_173944cuda3std6ranges3__45__cpo4swapE:
	.zero		1
.L_9:


//--------------------- .nv.constant0._ZN7cutlass13device_kernelINS_4gemm6kernel13GemmUniversalIN4cute5tupleIJiiiiEEENS1_10collective13CollectiveMmaINS1_35MainloopSm100TmaUmmaWarpSpecializedILi12ELi2ELi4ENS5_IJNS4_1CILi1EEESB_SB_EEEEENS5_IJNSA_ILi128EEENSA_ILi16EEESE_EEEaNS5_IJlSB_lEEEaSH_NS4_8TiledMMAINS4_8MMA_AtomIJNS4_15SM100_MMA_S8_SSIaaiLi128ELi16ELNS4_4UMMA5MajorE0ELSM_0ELNSL_8SaturateE0EEEEEENS4_6LayoutISC_NS5_IJNSA_ILi0EEESR_SR_EEEEENS5_IJNS4_10UnderscoreESU_SU_EEEEENS4_13SM90_TMA_LOADENS4_14ComposedLayoutINS4_7SwizzleILi3ELi4ELi3EEENS4_18smem_ptr_flag_bitsILi8EEENSQ_INS5_IJNSA_ILi8EEESE_EEENS5_IJSE_SB_EEEEEEEvNS4_8identityESX_S17_vS18_EENS_8epilogue10collective18CollectiveEpilogueINS1A_23Sm100TmaWarpSpecializedILi1ELi1ELi16ELb0ELb0EEEJSG_NS5_IJNSQ_ISE_SB_EENSQ_ISF_SB_EEEEEaSH_aSH_NS1A_6fusion15FusionCallbacksIS1E_NS1I_17LinearCombinationIaiaiLNS_15FloatRoundStyleE2EEESG_S1H_JEEENS4_5SM1004TMEM4LOAD26SM100_TMEM_LOAD_32dp32b16xESX_NSY_INSZ_ILi0ELi4ELi3EEES12_NSQ_INS5_IJS13_SF_EEENS5_IJSF_SB_EEEEEEENS4_39AutoVectorizingCopyWithAssumedAlignmentILi128EEENS4_14SM90_TMA_STOREES1W_S1Y_S1Y_EEEvvEEEEvNT_6ParamsE --------------------------
	.section	.nv.constant0._ZN7cutlass13device_kernelINS_4gemm6kernel13GemmUniversalIN4cute5tupleIJiiiiEEENS1_10collective13CollectiveMmaINS1_35MainloopSm100TmaUmmaWarpSpecializedILi12ELi2ELi4ENS5_IJNS4_1CILi1EEESB_SB_EEEEENS5_IJNSA_ILi128EEENSA_ILi16EEESE_EEEaNS5_IJlSB_lEEEaSH_NS4_8TiledMMAINS4_8MMA_AtomIJNS4_15SM100_MMA_S8_SSIaaiLi128ELi16ELNS4_4UMMA5MajorE0ELSM_0ELNSL_8SaturateE0EEEEEENS4_6LayoutISC_NS5_IJNSA_ILi0EEESR_SR_EEEEENS5_IJNS4_10UnderscoreESU_SU_EEEEENS4_13SM90_TMA_LOADENS4_14ComposedLayoutINS4_7SwizzleILi3ELi4ELi3EEENS4_18smem_ptr_flag_bitsILi8EEENSQ_INS5_IJNSA_ILi8EEESE_EEENS5_IJSE_SB_EEEEEEEvNS4_8identityESX_S17_vS18_EENS_8epilogue10collective18CollectiveEpilogueINS1A_23Sm100TmaWarpSpecializedILi1ELi1ELi16ELb0ELb0EEEJSG_NS5_IJNSQ_ISE_SB_EENSQ_ISF_SB_EEEEEaSH_aSH_NS1A_6fusion15FusionCallbacksIS1E_NS1I_17LinearCombinationIaiaiLNS_15FloatRoundStyleE2EEESG_S1H_JEEENS4_5SM1004TMEM4LOAD26SM100_TMEM_LOAD_32dp32b16xESX_NSY_INSZ_ILi0ELi4ELi3EEES12_NSQ_INS5_IJS13_SF_EEENS5_IJSF_SB_EEEEEEENS4_39AutoVectorizingCopyWithAssumedAlignmentILi128EEENS4_14SM90_TMA_STOREES1W_S1Y_S1Y_EEEvvEEEEvNT_6ParamsE,"a",@progbits
	.sectionflags	@""
	.align	4
.nv.constant0._ZN7cutlass13device_kernelINS_4gemm6kernel13GemmUniversalIN4cute5tupleIJiiiiEEENS1_10collective13CollectiveMmaINS1_35MainloopSm100TmaUmmaWarpSpecializedILi12ELi2ELi4ENS5_IJNS4_1CILi1EEESB_SB_EEEEENS5_IJNSA_ILi128EEENSA_ILi16EEESE_EEEaNS5_IJlSB_lEEEaSH_NS4_8TiledMMAINS4_8MMA_AtomIJNS4_15SM100_MMA_S8_SSIaaiLi128ELi16ELNS4_4UMMA5MajorE0ELSM_0ELNSL_8SaturateE0EEEEEENS4_6LayoutISC_NS5_IJNSA_ILi0EEESR_SR_EEEEENS5_IJNS4_10UnderscoreESU_SU_EEEEENS4_13SM90_TMA_LOADENS4_14ComposedLayoutINS4_7SwizzleILi3ELi4ELi3EEENS4_18smem_ptr_flag_bitsILi8EEENSQ_INS5_IJNSA_ILi8EEESE_EEENS5_IJSE_SB_EEEEEEEvNS4_8identityESX_S17_vS18_EENS_8epilogue10collective18CollectiveEpilogueINS1A_23Sm100TmaWarpSpecializedILi1ELi1ELi16ELb0ELb0EEEJSG_NS5_IJNSQ_ISE_SB_EENSQ_ISF_SB_EEEEEaSH_aSH_NS1A_6fusion15FusionCallbacksIS1E_NS1I_17LinearCombinationIaiaiLNS_15FloatRoundStyleE2EEESG_S1H_JEEENS4_5SM1004TMEM4LOAD26SM100_TMEM_LOAD_32dp32b16xESX_NSY_INSZ_ILi0ELi4ELi3EEES12_NSQ_INS5_IJS13_SF_EEENS5_IJSF_SB_EEEEEEENS4_39AutoVectorizingCopyWithAssumedAlignmentILi128EEENS4_14SM90_TMA_STOREES1W_S1Y_S1Y_EEEvvEEEEvNT_6ParamsE:
	.zero		2944


//--------------------- SYMBOLS --------------------------

	.type		.nv.reservedSmem.offset0,@object
	.size		.nv.reservedSmem.offset0,0x4
	.type		.nv.reservedSmem.cap,@object
	.size		.nv.reservedSmem.cap,0x4
	.type		__assertfail,@function
